	.target	sm_100a

	.elftype	@"ET_EXEC"


//--------------------- .note.nv.tkinfo           --------------------------
	.section	.note.nv.tkinfo,"",@"SHT_NOTE"
	.sectionflags	@"SHF_NOTE_NV_TKINFO"
	.tkinfo
        /*0018*/ 	.word	0x00000081
        /*0030*/ 	.string	""
        /*0030*/ 	.string	"ptxas-blackwell"
        /*0030*/ 	.string	"Cuda compilation tools, release 12.9, V12.9.86"
        /*0030*/ 	.string	"Build cuda_12.9.r12.9/compiler.36037853_0"
        /*0030*/ 	.string	"-v  -suppress-debug-info  -lineinfo  -arch sm_100a "



//--------------------- .note.nv.cuver            --------------------------
	.section	.note.nv.cuver,"",@"SHT_NOTE"
	.sectionflags	@"SHF_NOTE_NV_CUVER"
        /*0018*/ 	.short	0x0001
        /*001a*/ 	.short	0x0064
        /*001c*/ 	.short	0x0001
        /*001e*/ 	.short	0x0000
        /*0020*/ 	.short	0x0001
        /*0022*/ 	.short	0x0000


//--------------------- .nv.info                  --------------------------
	.section	.nv.info,"",@"SHT_CUDA_INFO"
	.align	4


	//----- nvinfo : EIATTR_REGCOUNT
	.align		4
        /*0000*/ 	.byte	0x04, 0x2f
        /*0002*/ 	.short	(.L_4 - .L_3)
	.align		4
.L_3:
        /*0004*/ 	.word	index@(gluon_tcgen05)
        /*0008*/ 	.word	0x00000019


	//----- nvinfo : EIATTR_FRAME_SIZE
	.align		4
.L_4:
        /*000c*/ 	.byte	0x04, 0x11
        /*000e*/ 	.short	(.L_6 - .L_5)
	.align		4
.L_5:
        /*0010*/ 	.word	index@($__internal_2_$__cuda_sm10x_tcgen05_guardrail_trap_unallocated_columns_being_dealloced)
        /*0014*/ 	.word	0x00000000


	//----- nvinfo : EIATTR_FRAME_SIZE
	.align		4
.L_6:
        /*0018*/ 	.byte	0x04, 0x11
        /*001a*/ 	.short	(.L_8 - .L_7)
	.align		4
.L_7:
        /*001c*/ 	.word	index@($__internal_1_$__cuda_sm10x_tcgen05_guardrail_trap_phase_invalid_during_alloc)
        /*0020*/ 	.word	0x00000000


	//----- nvinfo : EIATTR_FRAME_SIZE
	.align		4
.L_8:
        /*0024*/ 	.byte	0x04, 0x11
        /*0026*/ 	.short	(.L_10 - .L_9)
	.align		4
.L_9:
        /*0028*/ 	.word	index@($__internal_0_$__cuda_sm10x_tcgen05_guardrail_trap_col_being_dealloced_not_returned_by_alloc)
        /*002c*/ 	.word	0x00000000


	//----- nvinfo : EIATTR_FRAME_SIZE
	.align		4
.L_10:
        /*0030*/ 	.byte	0x04, 0x11
        /*0032*/ 	.short	(.L_12 - .L_11)
	.align		4
.L_11:
        /*0034*/ 	.word	index@(gluon_tcgen05)
        /*0038*/ 	.word	0x00000000


	//----- nvinfo : EIATTR_MIN_STACK_SIZE
	.align		4
.L_12:
        /*003c*/ 	.byte	0x04, 0x12
        /*003e*/ 	.short	(.L_14 - .L_13)
	.align		4
.L_13:
        /*0040*/ 	.word	index@(gluon_tcgen05)
        /*0044*/ 	.word	0x00000000
.L_14:


//--------------------- .nv.info.gluon_tcgen05    --------------------------
	.section	.nv.info.gluon_tcgen05,"",@"SHT_CUDA_INFO"
	.sectionflags	@""
	.align	4


	//----- nvinfo : EIATTR_CUDA_API_VERSION
	.align		4
        /*0000*/ 	.byte	0x04, 0x37
        /*0002*/ 	.short	(.L_16 - .L_15)
.L_15:
        /*0004*/ 	.word	0x00000081


	//----- nvinfo : EIATTR_KPARAM_INFO
	.align		4
.L_16:
        /*0008*/ 	.byte	0x04, 0x17
        /*000a*/ 	.short	(.L_18 - .L_17)
.L_17:
        /*000c*/ 	.word	0x00000000
        /*0010*/ 	.short	0x000a
        /*0012*/ 	.short	0x0048
        /*0014*/ 	.byte	0x00, 0xf4, 0x21, 0x00


	//----- nvinfo : EIATTR_KPARAM_INFO
	.align		4
.L_18:
        /*0018*/ 	.byte	0x04, 0x17
        /*001a*/ 	.short	(.L_20 - .L_19)
.L_19:
        /*001c*/ 	.word	0x00000000
        /*0020*/ 	.short	0x0009
        /*0022*/ 	.short	0x0040
        /*0024*/ 	.byte	0x00, 0xf4, 0x21, 0x00


	//----- nvinfo : EIATTR_KPARAM_INFO
	.align		4
.L_20:
        /*0028*/ 	.byte	0x04, 0x17
        /*002a*/ 	.short	(.L_22 - .L_21)
.L_21:
        /*002c*/ 	.word	0x00000000
        /*0030*/ 	.short	0x0008
        /*0032*/ 	.short	0x0038
        /*0034*/ 	.byte	0x00, 0xf0, 0x21, 0x00


	//----- nvinfo : EIATTR_KPARAM_INFO
	.align		4
.L_22:
        /*0038*/ 	.byte	0x04, 0x17
        /*003a*/ 	.short	(.L_24 - .L_23)
.L_23:
        /*003c*/ 	.word	0x00000000
        /*0040*/ 	.short	0x0007
        /*0042*/ 	.short	0x0030
        /*0044*/ 	.byte	0x00, 0xf0, 0x21, 0x00


	//----- nvinfo : EIATTR_KPARAM_INFO
	.align		4
.L_24:
        /*0048*/ 	.byte	0x04, 0x17
        /*004a*/ 	.short	(.L_26 - .L_25)
.L_25:
        /*004c*/ 	.word	0x00000000
        /*0050*/ 	.short	0x0006
        /*0052*/ 	.short	0x0028
        /*0054*/ 	.byte	0x00, 0xf0, 0x21, 0x00


	//----- nvinfo : EIATTR_KPARAM_INFO
	.align		4
.L_26:
        /*0058*/ 	.byte	0x04, 0x17
        /*005a*/ 	.short	(.L_28 - .L_27)
.L_27:
        /*005c*/ 	.word	0x00000000
        /*0060*/ 	.short	0x0005
        /*0062*/ 	.short	0x0020
        /*0064*/ 	.byte	0x00, 0xf0, 0x11, 0x00


	//----- nvinfo : EIATTR_KPARAM_INFO
	.align		4
.L_28:
        /*0068*/ 	.byte	0x04, 0x17
        /*006a*/ 	.short	(.L_30 - .L_29)
.L_29:
        /*006c*/ 	.word	0x00000000
        /*0070*/ 	.short	0x0004
        /*0072*/ 	.short	0x001c
        /*0074*/ 	.byte	0x00, 0xf0, 0x11, 0x00


	//----- nvinfo : EIATTR_KPARAM_INFO
	.align		4
.L_30:
        /*0078*/ 	.byte	0x04, 0x17
        /*007a*/ 	.short	(.L_32 - .L_31)
.L_31:
        /*007c*/ 	.word	0x00000000
        /*0080*/ 	.short	0x0003
        /*0082*/ 	.short	0x0018
        /*0084*/ 	.byte	0x00, 0xf0, 0x11, 0x00


	//----- nvinfo : EIATTR_KPARAM_INFO
	.align		4
.L_32:
        /*0088*/ 	.byte	0x04, 0x17
        /*008a*/ 	.short	(.L_34 - .L_33)
.L_33:
        /*008c*/ 	.word	0x00000000
        /*0090*/ 	.short	0x0002
        /*0092*/ 	.short	0x0010
        /*0094*/ 	.byte	0x00, 0xf4, 0x21, 0x00


	//----- nvinfo : EIATTR_KPARAM_INFO
	.align		4
.L_34:
        /*0098*/ 	.byte	0x04, 0x17
        /*009a*/ 	.short	(.L_36 - .L_35)
.L_35:
        /*009c*/ 	.word	0x00000000
        /*00a0*/ 	.short	0x0001
        /*00a2*/ 	.short	0x0008
        /*00a4*/ 	.byte	0x00, 0xf4, 0x21, 0x00


	//----- nvinfo : EIATTR_KPARAM_INFO
	.align		4
.L_36:
        /*00a8*/ 	.byte	0x04, 0x17
        /*00aa*/ 	.short	(.L_38 - .L_37)
.L_37:
        /*00ac*/ 	.word	0x00000000
        /*00b0*/ 	.short	0x0000
        /*00b2*/ 	.short	0x0000
        /*00b4*/ 	.byte	0x00, 0xf4, 0x21, 0x00


	//----- nvinfo : EIATTR_AT_ENTRY_FRAGMENTS
	.align		4
.L_38:
        /*00b8*/ 	.byte	0x04, 0x4f
        /*00ba*/ 	.short	(.L_40 - .L_39)


	//   ....[0]....
.L_39:
        /*00bc*/ 	.word	0x00000004


	//----- nvinfo : EIATTR_RESERVED_SMEM_USED
	.align		4
.L_40:
        /*00c0*/ 	.byte	0x01, 0x41
	.zero		2


	//----- nvinfo : EIATTR_SPARSE_MMA_MASK
	.align		4
        /*00c4*/ 	.byte	0x03, 0x50
        /*00c6*/ 	.short	0x0000


	//----- nvinfo : EIATTR_TCGEN05_1CTA_USED
	.align		4
        /*00c8*/ 	.byte	0x01, 0x51
	.zero		2


	//----- nvinfo : EIATTR_MAXREG_COUNT
	.align		4
        /*00cc*/ 	.byte	0x03, 0x1b
        /*00ce*/ 	.short	0x00ff


	//----- nvinfo : EIATTR_NUM_BARRIERS
	.align		4
        /*00d0*/ 	.byte	0x02, 0x4c
        /*00d2*/ 	.byte	0x01
	.zero		1


	//----- nvinfo : EIATTR_INT_WARP_WIDE_INSTR_OFFSETS
	.align		4
        /*00d4*/ 	.byte	0x04, 0x31
        /*00d6*/ 	.short	(.L_42 - .L_41)


	//   ....[0]....
.L_41:
        /*00d8*/ 	.word	0x00001750


	//   ....[1]....
        /*00dc*/ 	.word	0x00001770


	//   ....[2]....
        /*00e0*/ 	.word	0x000017f0


	//   ....[3]....
        /*00e4*/ 	.word	0x00001ac0


	//   ....[4]....
        /*00e8*/ 	.word	0x00001ad0


	//   ....[5]....
        /*00ec*/ 	.word	0x00001ae0


	//   ....[6]....
        /*00f0*/ 	.word	0x00001af0


	//   ....[7]....
        /*00f4*/ 	.word	0x00001d70


	//   ....[8]....
        /*00f8*/ 	.word	0x00001d80


	//   ....[9]....
        /*00fc*/ 	.word	0x00001ef0


	//   ....[10]....
        /*0100*/ 	.word	0x00001f40


	//   ....[11]....
        /*0104*/ 	.word	0x00001f50


	//   ....[12]....
        /*0108*/ 	.word	0x00001f80


	//   ....[13]....
        /*010c*/ 	.word	0x00002190


	//   ....[14]....
        /*0110*/ 	.word	0x000021a0


	//   ....[15]....
        /*0114*/ 	.word	0x00002520


	//   ....[16]....
        /*0118*/ 	.word	0x00002530


	//   ....[17]....
        /*011c*/ 	.word	0x000027f0


	//   ....[18]....
        /*0120*/ 	.word	0x00002840


	//----- nvinfo : EIATTR_COOP_GROUP_MASK_REGIDS
	.align		4
.L_42:
        /*0124*/ 	.byte	0x04, 0x29
        /*0126*/ 	.short	(.L_44 - .L_43)


	//   ....[0]....
.L_43:
        /*0128*/ 	.word	0xffffffff


	//   ....[1]....
        /*012c*/ 	.word	0xffffffff


	//   ....[2]....
        /*0130*/ 	.word	0xffffffff


	//   ....[3]....
        /*0134*/ 	.word	0xffffffff


	//   ....[4]....
        /*0138*/ 	.word	0xffffffff


	//   ....[5]....
        /*013c*/ 	.word	0xffffffff


	//   ....[6]....
        /*0140*/ 	.word	0xffffffff


	//   ....[7]....
        /*0144*/ 	.word	0xffffffff


	//   ....[8]....
        /*0148*/ 	.word	0xffffffff


	//   ....[9]....
        /*014c*/ 	.word	0xffffffff


	//----- nvinfo : EIATTR_COOP_GROUP_INSTR_OFFSETS
	.align		4
.L_44:
        /*0150*/ 	.byte	0x04, 0x28
        /*0152*/ 	.short	(.L_46 - .L_45)


	//   ....[0]....
.L_45:
        /*0154*/ 	.word	0x00000050


	//   ....[1]....
        /*0158*/ 	.word	0x00000310


	//   ....[2]....
        /*015c*/ 	.word	0x00000500


	//   ....[3]....
        /*0160*/ 	.word	0x000009a0


	//   ....[4]....
        /*0164*/ 	.word	0x00000ae0


	//   ....[5]....
        /*0168*/ 	.word	0x00000fe0


	//   ....[6]....
        /*016c*/ 	.word	0x00001120


	//   ....[7]....
        /*0170*/ 	.word	0x00001610


	//   ....[8]....
        /*0174*/ 	.word	0x00002680


	//   ....[9]....
        /*0178*/ 	.word	0x000028f0


	//----- nvinfo : EIATTR_VRC_CTA_INIT_COUNT
	.align		4
.L_46:
        /*017c*/ 	.byte	0x02, 0x4a
        /*017e*/ 	.byte	0x80
	.zero		1


	//----- nvinfo : EIATTR_MBARRIER_INSTR_OFFSETS
	.align		4
        /*0180*/ 	.byte	0x04, 0x39
        /*0182*/ 	.short	(.L_48 - .L_47)


	//   ....[0]....
.L_47:
        /*0184*/ 	.word	0x00001810
        /*0188*/ 	.word	0x000000ff
        /*018c*/ 	.word	0x00006000
        /*0190*/ 	.short	0x0100
        /*0192*/ 	.byte	0x08
	.zero		1


	//   ....[1]....
        /*0194*/ 	.word	0x00001820
        /*0198*/ 	.word	0x000000ff
        /*019c*/ 	.word	0x00006020
        /*01a0*/ 	.short	0x0100
        /*01a2*/ 	.byte	0x08
	.zero		1


	//   ....[2]....
        /*01a4*/ 	.word	0x000018d0
        /*01a8*/ 	.word	0x000000ff
        /*01ac*/ 	.word	0x00006008
        /*01b0*/ 	.short	0x0100
        /*01b2*/ 	.byte	0x08
	.zero		1


	//   ....[3]....
        /*01b4*/ 	.word	0x000018e0
        /*01b8*/ 	.word	0x000000ff
        /*01bc*/ 	.word	0x00006028
        /*01c0*/ 	.short	0x0100
        /*01c2*/ 	.byte	0x08
	.zero		1


	//   ....[4]....
        /*01c4*/ 	.word	0x000019f0
        /*01c8*/ 	.word	0x000000ff
        /*01cc*/ 	.word	0x00006010
        /*01d0*/ 	.short	0x0100
        /*01d2*/ 	.byte	0x08
	.zero		1


	//   ....[5]....
        /*01d4*/ 	.word	0x00001a00
        /*01d8*/ 	.word	0x000000ff
        /*01dc*/ 	.word	0x00006030
        /*01e0*/ 	.short	0x0100
        /*01e2*/ 	.byte	0x08
	.zero		1


	//   ....[6]....
        /*01e4*/ 	.word	0x00001bd0
        /*01e8*/ 	.word	0x000000ff
        /*01ec*/ 	.word	0x00006000
        /*01f0*/ 	.short	0x010a
        /*01f2*/ 	.byte	0x08
	.zero		1


	//   ....[7]....
        /*01f4*/ 	.word	0x00001dd0
        /*01f8*/ 	.word	0x000000ff
        /*01fc*/ 	.word	0x00006020
        /*0200*/ 	.short	0x010a
        /*0202*/ 	.byte	0x08
	.zero		1


	//   ....[8]....
        /*0204*/ 	.word	0x00001ff0
        /*0208*/ 	.word	0x000000ff
        /*020c*/ 	.word	0x00006000
        /*0210*/ 	.short	0x010a
        /*0212*/ 	.byte	0x1c
	.zero		1


	//   ....[9]....
        /*0214*/ 	.word	0x000021e0
        /*0218*/ 	.word	0x000000ff
        /*021c*/ 	.word	0x00006020
        /*0220*/ 	.short	0x010a
        /*0222*/ 	.byte	0x1c
	.zero		1


	//   ....[10]....
        /*0224*/ 	.word	0x000022b0
        /*0228*/ 	.word	0x000000ff
        /*022c*/ 	.word	0x00006000
        /*0230*/ 	.short	0x0108
        /*0232*/ 	.byte	0x08
	.zero		1


	//   ....[11]....
        /*0234*/ 	.word	0x000022c0
        /*0238*/ 	.word	0x000000ff
        /*023c*/ 	.word	0x00006020
        /*0240*/ 	.short	0x0108
        /*0242*/ 	.byte	0x08
	.zero		1


	//   ....[12]....
        /*0244*/ 	.word	0x00002310
        /*0248*/ 	.word	0x000000ff
        /*024c*/ 	.word	0x00006008
        /*0250*/ 	.short	0x0108
        /*0252*/ 	.byte	0x08
	.zero		1


	//   ....[13]....
        /*0254*/ 	.word	0x00002320
        /*0258*/ 	.word	0x000000ff
        /*025c*/ 	.word	0x00006028
        /*0260*/ 	.short	0x0108
        /*0262*/ 	.byte	0x08
	.zero		1


	//   ....[14]....
        /*0264*/ 	.word	0x00002370
        /*0268*/ 	.word	0x000000ff
        /*026c*/ 	.word	0x00006010
        /*0270*/ 	.short	0x0108
        /*0272*/ 	.byte	0x08
	.zero		1


	//   ....[15]....
        /*0274*/ 	.word	0x00002380
        /*0278*/ 	.word	0x000000ff
        /*027c*/ 	.word	0x00006030
        /*0280*/ 	.short	0x0108
        /*0282*/ 	.byte	0x08
	.zero		1


	//   ....[16]....
        /*0284*/ 	.word	0x00002910
        /*0288*/ 	.word	0x000000ff
        /*028c*/ 	.word	0x00006000
        /*0290*/ 	.short	0x010a
        /*0292*/ 	.byte	0x08
	.zero		1


	//   ....[17]....
        /*0294*/ 	.word	0x00002940
        /*0298*/ 	.word	0x000000ff
        /*029c*/ 	.word	0x00006020
        /*02a0*/ 	.short	0x010a
        /*02a2*/ 	.byte	0x08
	.zero		1


	//   ....[18]....
        /*02a4*/ 	.word	0x00002970
        /*02a8*/ 	.word	0x000000ff
        /*02ac*/ 	.word	0x00006000
        /*02b0*/ 	.short	0x010a
        /*02b2*/ 	.byte	0x1c
	.zero		1


	//   ....[19]....
        /*02b4*/ 	.word	0x000029a0
        /*02b8*/ 	.word	0x000000ff
        /*02bc*/ 	.word	0x00006020
        /*02c0*/ 	.short	0x010a
        /*02c2*/ 	.byte	0x1c
	.zero		1


	//----- nvinfo : EIATTR_NUM_MBARRIERS
	.align		4
.L_48:
        /*02c4*/ 	.byte	0x03, 0x38
        /*02c6*/ 	.short	0x0006


	//----- nvinfo : EIATTR_EXIT_INSTR_OFFSETS
	.align		4
        /*02c8*/ 	.byte	0x04, 0x1c
        /*02ca*/ 	.short	(.L_50 - .L_49)


	//   ....[0]....
.L_49:
        /*02cc*/ 	.word	0x00002900


	//----- nvinfo : EIATTR_REQNTID
	.align		4
.L_50:
        /*02d0*/ 	.byte	0x04, 0x10
        /*02d2*/ 	.short	(.L_52 - .L_51)
.L_51:
        /*02d4*/ 	.word	0x00000100
        /*02d8*/ 	.word	0x00000001
        /*02dc*/ 	.word	0x00000001


	//----- nvinfo : EIATTR_CRS_STACK_SIZE
	.align		4
.L_52:
        /*02e0*/ 	.byte	0x04, 0x1e
        /*02e2*/ 	.short	(.L_54 - .L_53)
.L_53:
        /*02e4*/ 	.word	0x00000000


	//----- nvinfo : EIATTR_CBANK_PARAM_SIZE
	.align		4
.L_54:
        /*02e8*/ 	.byte	0x03, 0x19
        /*02ea*/ 	.short	0x0050


	//----- nvinfo : EIATTR_PARAM_CBANK
	.align		4
        /*02ec*/ 	.byte	0x04, 0x0a
        /*02ee*/ 	.short	(.L_56 - .L_55)
	.align		4
.L_55:
        /*02f0*/ 	.word	index@(.nv.constant0.gluon_tcgen05)
        /*02f4*/ 	.short	0x0380
        /*02f6*/ 	.short	0x0050


	//----- nvinfo : EIATTR_SW_WAR
	.align		4
.L_56:
        /*02f8*/ 	.byte	0x04, 0x36
        /*02fa*/ 	.short	(.L_58 - .L_57)
.L_57:
        /*02fc*/ 	.word	0x00000008
.L_58:


//--------------------- .nv.compat                --------------------------
	.section	.nv.compat,"",@"SHT_CUDA_COMPAT_INFO"
	.align	4
        /*0000*/ 	.byte	0x02, 0x02, 0x02, 0x00, 0x02, 0x05, 0x05, 0x00, 0x02, 0x03, 0x03, 0x00, 0x02, 0x06, 0x01, 0x00


//--------------------- .nv.callgraph             --------------------------
	.section	.nv.callgraph,"",@"SHT_CUDA_CALLGRAPH"
	.align	4
	.sectionentsize	8
	.align		4
        /*0000*/ 	.word	0x00000000
	.align		4
        /*0004*/ 	.word	0xffffffff
	.align		4
        /*0008*/ 	.word	0x00000000
	.align		4
        /*000c*/ 	.word	0xfffffffe
	.align		4
        /*0010*/ 	.word	0x00000000
	.align		4
        /*0014*/ 	.word	0xfffffffd
	.align		4
        /*0018*/ 	.word	0x00000000
	.align		4
        /*001c*/ 	.word	0xfffffffc


//--------------------- .text.gluon_tcgen05       --------------------------
	.section	.text.gluon_tcgen05,"ax",@progbits
	.align	128
        .global         gluon_tcgen05
        .type           gluon_tcgen05,@function
        .size           gluon_tcgen05,(.L_x_81 - gluon_tcgen05)
        .other          gluon_tcgen05,@"STO_CUDA_ENTRY STV_DEFAULT"
gluon_tcgen05:
.text.gluon_tcgen05:
[----:B------:R-:W1:Y:S01]  /*0000*/  LDC R1, c[0x0][0x37c] ;  /* 0x0000df00ff017b82 */ /* 0x000e620000000800 */
[----:B------:R-:W2:Y:S02]  /*0010*/  S2R R0, SR_TID.X ;  /* 0x0000000000007919 */ /* 0x000ea40000002100 */
[----:B--2---:R-:W-:-:S13]  /*0020*/  ISETP.GE.U32.AND P2, PT, R0, 0x20, PT ;  /* 0x000000200000780c */ /* 0x004fda0003f46070 */
[----:B------:R-:W-:Y:S05]  /*0030*/  @P2 BRA `(.L_x_0) ;  /* 0x0000000000b82947 */ /* 0x000fea0003800000 */
[----:B------:R-:W2:Y:S01]  /*0040*/  S2UR UR6, SR_CgaCtaId ;  /* 0x00000000000679c3 */ /* 0x000ea20000008800 */
[----:B------:R-:W-:Y:S01]  /*0050*/  NOP ;  /* 0x0000000000007918 */ /* 0x000fe20000000000 */
[----:B------:R-:W-:Y:S02]  /*0060*/  UMOV UR4, 0x40 ;  /* 0x0000004000047882 */ /* 0x000fe40000000000 */
[----:B--2---:R-:W-:-:S09]  /*0070*/  ULEA UR4, UR6, UR4, 0x18 ;  /* 0x0000000406047291 */ /* 0x004fd2000f8ec0ff */
[----:B------:R-:W2:Y:S01]  /*0080*/  LDS.U8 R2, [UR4] ;  /* 0x00000004ff027984 */ /* 0x000ea20008000000 */
[----:B------:R-:W-:Y:S02]  /*0090*/  UMOV UR4, 0x400 ;  /* 0x0000040000047882 */ /* 0x000fe40000000000 */
[----:B------:R-:W-:Y:S01]  /*00a0*/  ULEA UR4, UR6, UR4, 0x18 ;  /* 0x0000000406047291 */ /* 0x000fe2000f8ec0ff */
[----:B--2---:R-:W-:-:S13]  /*00b0*/  ISETP.NE.AND P0, PT, R2, RZ, PT ;  /* 0x000000ff0200720c */ /* 0x004fda0003f05270 */
[----:B------:R-:W-:Y:S05]  /*00c0*/  @P0 BRA `(.L_x_1) ;  /* 0x00000000007c0947 */ /* 0x000fea0003800000 */
[----:B------:R-:W-:-:S13]  /*00d0*/  ELECT P0, URZ, PT ;  /* 0x0000000000ff782f */ /* 0x000fda0003800000 */
[----:B------:R-:W-:Y:S05]  /*00e0*/  @!P0 BRA `(.L_x_2) ;  /* 0x0000000000848947 */ /* 0x000fea0003800000 */
[----:B------:R-:W-:Y:S01]  /*00f0*/  UMOV UR5, 0x2 ;  /* 0x0000000200057882 */ /* 0x000fe20000000000 */
[----:B------:R-:W-:Y:S02]  /*0100*/  IMAD.MOV.U32 R5, RZ, RZ, 0x1 ;  /* 0x00000001ff057424 */ /* 0x000fe400078e00ff */
[----:B------:R-:W-:Y:S02]  /*0110*/  IMAD.MOV.U32 R3, RZ, RZ, 0x3 ;  /* 0x00000003ff037424 */ /* 0x000fe400078e00ff */
[----:B------:R-:W-:Y:S04]  /*0120*/  DEPBAR.LE SB2, 0x36 ;  /* 0x0000ad800000791a */ /* 0x000fe80000000000 */
[----:B------:R-:W2:Y:S02]  /*0130*/  UTCATOMSWS.FIND_AND_SET.ALIGN UP0, UR5, UR5 ;  /* 0x00000005000575e3 */ /* 0x000ea40008000800 */
[----:B--2---:R-:W-:-:S04]  /*0140*/  PLOP3.LUT P0, PT, PT, PT, UP0, 0x80, 0x8 ;  /* 0x000000000008781c */ /* 0x004fc80003f0f008 */
[----:B------:R-:W-:-:S04]  /*0150*/  SEL R2, RZ, 0xffffffff, !P0 ;  /* 0xffffffffff027807 */ /* 0x000fc80004000000 */
[----:B------:R-:W-:Y:S01]  /*0160*/  ISETP.NE.AND P0, PT, R2, RZ, PT ;  /* 0x000000ff0200720c */ /* 0x000fe20003f05270 */
[----:B------:R-:W-:-:S12]  /*0170*/  IMAD.U32 R2, RZ, RZ, UR5 ;  /* 0x00000005ff027e24 */ /* 0x000fd8000f8e00ff */
[----:B------:R-:W-:Y:S05]  /*0180*/  @P0 BRA `(.L_x_3) ;  /* 0x0000000000240947 */ /* 0x000fea0003800000 */
.L_x_4:
[----:B------:R-:W-:Y:S05]  /*0190*/  NANOSLEEP 0x64 ;  /* 0x000000640000795d */ /* 0x000fea0003800000 */
[----:B------:R-:W-:-:S05]  /*01a0*/  UMOV UR5, 0x2 ;  /* 0x0000000200057882 */ /* 0x000fca0000000000 */
[----:B------:R-:W-:Y:S04]  /*01b0*/  DEPBAR.LE SB2, 0x36 ;  /* 0x0000ad800000791a */ /* 0x000fe80000000000 */
[----:B------:R-:W2:Y:S02]  /*01c0*/  UTCATOMSWS.FIND_AND_SET.ALIGN UP0, UR5, UR5 ;  /* 0x00000005000575e3 */ /* 0x000ea40008000800 */
[----:B--2---:R-:W-:-:S04]  /*01d0*/  PLOP3.LUT P0, PT, PT, PT, UP0, 0x80, 0x8 ;  /* 0x000000000008781c */ /* 0x004fc80003f0f008 */
[----:B------:R-:W-:-:S04]  /*01e0*/  SEL R2, RZ, 0xffffffff, !P0 ;  /* 0xffffffffff027807 */ /* 0x000fc80004000000 */
[----:B------:R-:W-:Y:S01]  /*01f0*/  ISETP.NE.AND P0, PT, R2, RZ, PT ;  /* 0x000000ff0200720c */ /* 0x000fe20003f05270 */
[----:B------:R-:W-:-:S12]  /*0200*/  IMAD.U32 R2, RZ, RZ, UR5 ;  /* 0x00000005ff027e24 */ /* 0x000fd8000f8e00ff */
[----:B------:R-:W-:Y:S05]  /*0210*/  @!P0 BRA `(.L_x_4) ;  /* 0xfffffffc00dc8947 */ /* 0x000fea000383ffff */
.L_x_3:
[C---:B------:R-:W-:Y:S01]  /*0220*/  VIADD R4, R2.reuse, 0x10 ;  /* 0x0000001002047836 */ /* 0x040fe20000000000 */
[----:B------:R-:W-:Y:S01]  /*0230*/  UMOV UR5, 0x50 ;  /* 0x0000005000057882 */ /* 0x000fe20000000000 */
[----:B------:R-:W-:Y:S01]  /*0240*/  SHF.L.U32 R3, R3, R2, RZ ;  /* 0x0000000203037219 */ /* 0x000fe200000006ff */
[----:B------:R-:W-:Y:S01]  /*0250*/  ULEA UR5, UR6, UR5, 0x18 ;  /* 0x0000000506057291 */ /* 0x000fe2000f8ec0ff */
[----:B------:R-:W-:Y:S01]  /*0260*/  IMAD.SHL.U32 R2, R2, 0x20, RZ ;  /* 0x0000002002027824 */ /* 0x000fe200078e00ff */
[----:B------:R-:W-:-:S04]  /*0270*/  SHF.L.U32 R4, R5, R4, RZ ;  /* 0x0000000405047219 */ /* 0x000fc800000006ff */
[----:B------:R-:W-:-:S05]  /*0280*/  LOP3.LUT R3, R4, R3, RZ, 0xfc, !PT ;  /* 0x0000000304037212 */ /* 0x000fca00078efcff */
[----:B------:R2:W-:Y:S04]  /*0290*/  ATOMS.OR RZ, [UR5], R3 ;  /* 0x00000003ffff798c */ /* 0x0005e8000b000005 */
[----:B------:R2:W-:Y:S01]  /*02a0*/  STS [UR4], R2 ;  /* 0x00000002ff007988 */ /* 0x0005e20008000804 */
[----:B------:R-:W-:Y:S05]  /*02b0*/  BRA `(.L_x_2) ;  /* 0x0000000000107947 */ /* 0x000fea0003800000 */
.L_x_1:
[----:B------:R-:W-:Y:S01]  /*02c0*/  IMAD.MOV.U32 R3, RZ, RZ, -0x1 ;  /* 0xffffffffff037424 */ /* 0x000fe200078e00ff */
[----:B------:R-:W-:-:S04]  /*02d0*/  MOV R2, 0x300 ;  /* 0x0000030000027802 */ /* 0x000fc80000000f00 */
[----:B------:R2:W-:Y:S03]  /*02e0*/  STS [UR4], R3 ;  /* 0x00000003ff007988 */ /* 0x0005e60008000804 */
[----:B-12---:R-:W-:Y:S05]  /*02f0*/  CALL.REL.NOINC `($__internal_1_$__cuda_sm10x_tcgen05_guardrail_trap_phase_invalid_during_alloc) ;  /* 0x0000002400c07944 */ /* 0x006fea0003c00000 */
.L_x_2:
[----:B------:R-:W-:Y:S05]  /*0300*/  WARPSYNC.ALL ;  /* 0x0000000000007948 */ /* 0x000fea0003800000 */
[----:B------:R-:W-:Y:S01]  /*0310*/  NOP ;  /* 0x0000000000007918 */ /* 0x000fe20000000000 */
.L_x_0:
[----:B------:R-:W3:Y:S08]  /*0320*/  S2UR UR4, SR_CgaCtaId ;  /* 0x00000000000479c3 */ /* 0x000ef00000008800 */
[----:B------:R-:W-:Y:S01]  /*0330*/  BAR.SYNC.DEFER_BLOCKING 0x0 ;  /* 0x0000000000007b1d */ /* 0x000fe20000010000 */
[----:B------:R-:W-:-:S05]  /*0340*/  LOP3.LUT R20, R0, 0xff, RZ, 0xc0, !PT ;  /* 0x000000ff00147812 */ /* 0x000fca00078ec0ff */
[----:B------:R-:W-:Y:S02]  /*0350*/  UMOV UR8, 0x400 ;  /* 0x0000040000087882 */ /* 0x000fe40000000000 */
[----:B--2---:R-:W2:Y:S08]  /*0360*/  LDC R3, c[0x0][0x398] ;  /* 0x0000e600ff037b82 */ /* 0x004eb00000000800 */
[----:B------:R-:W4:Y:S01]  /*0370*/  LDC R6, c[0x0][0x3a0] ;  /* 0x0000e800ff067b82 */ /* 0x000f220000000800 */
[----:B---3--:R-:W-:-:S07]  /*0380*/  ULEA UR8, UR4, UR8, 0x18 ;  /* 0x0000000804087291 */ /* 0x008fce000f8ec0ff */
[----:B------:R-:W3:Y:S02]  /*0390*/  S2UR UR9, SR_CTAID.Y ;  /* 0x00000000000979c3 */ /* 0x000ee40000002600 */
[----:B------:R-:W5:Y:S06]  /*03a0*/  LDS R4, [UR8] ;  /* 0x00000008ff047984 */ /* 0x000f6c0008000800 */
[----:B------:R-:W-:Y:S06]  /*03b0*/  BAR.SYNC.DEFER_BLOCKING 0x0 ;  /* 0x0000000000007b1d */ /* 0x000fec0000010000 */
[----:B------:R-:W-:Y:S05]  /*03c0*/  @P2 BRA `(.L_x_5) ;  /* 0x0000000000182947 */ /* 0x000fea0003800000 */
[----:B------:R-:W-:Y:S01]  /*03d0*/  ELECT P0, URZ, PT ;  /* 0x0000000000ff782f */ /* 0x000fe20003800000 */
[----:B------:R-:W-:Y:S01]  /*03e0*/  IMAD.MOV.U32 R2, RZ, RZ, 0x1 ;  /* 0x00000001ff027424 */ /* 0x000fe200078e00ff */
[----:B------:R-:W-:Y:S01]  /*03f0*/  UMOV UR5, 0x40 ;  /* 0x0000004000057882 */ /* 0x000fe20000000000 */
[----:B------:R-:W-:Y:S01]  /*0400*/  UVIRTCOUNT.DEALLOC.SMPOOL 0x80 ;  /* 0x000000800000784c */ /* 0x000fe20000000000 */
[----:B------:R-:W-:-:S09]  /*0410*/  ULEA UR5, UR4, UR5, 0x18 ;  /* 0x0000000504057291 */ /* 0x000fd2000f8ec0ff */
[----:B------:R5:W-:Y:S03]  /*0420*/  @P0 STS.U8 [UR5], R2 ;  /* 0x00000002ff000988 */ /* 0x000be60008000005 */
.L_x_5:
[----:B------:R-:W5:Y:S01]  /*0430*/  S2UR UR4, SR_CTAID.Z ;  /* 0x00000000000479c3 */ /* 0x000f620000002700 */
[----:B------:R-:W4:Y:S01]  /*0440*/  LDCU UR5, c[0x0][0x370] ;  /* 0x00006e00ff0577ac */ /* 0x000f220008000800 */
[C---:B------:R-:W-:Y:S01]  /*0450*/  ISETP.GE.U32.AND P0, PT, R20.reuse, 0x20, PT ;  /* 0x000000201400780c */ /* 0x040fe20003f06070 */
[----:B--2--5:R-:W-:Y:S01]  /*0460*/  VIADD R2, R3, 0xffffffff ;  /* 0xffffffff03027836 */ /* 0x024fe20000000000 */
[C---:B------:R-:W-:Y:S01]  /*0470*/  ISETP.NE.U32.AND P3, PT, R20.reuse, RZ, PT ;  /* 0x000000ff1400720c */ /* 0x040fe20003f65070 */
[----:B------:R-:W2:Y:S01]  /*0480*/  LDCU UR6, c[0x0][0x374] ;  /* 0x00006e80ff0677ac */ /* 0x000ea20008000800 */
[----:B------:R-:W-:Y:S01]  /*0490*/  LEA R7, R20, UR8, 0x2 ;  /* 0x0000000814077c11 */ /* 0x000fe2000f8e10ff */
[----:B----4-:R-:W-:Y:S01]  /*04a0*/  VIADD R11, R6, 0xffffffff ;  /* 0xffffffff060b7836 */ /* 0x010fe20000000000 */
[----:B------:R-:W4:Y:S01]  /*04b0*/  S2UR UR7, SR_CTAID.X ;  /* 0x00000000000779c3 */ /* 0x000f220000002500 */
[----:B------:R-:W5:Y:S01]  /*04c0*/  LDCU.64 UR20, c[0x0][0x3c0] ;  /* 0x00007800ff1477ac */ /* 0x000f620008000a00 */
[----:B------:R-:W-:Y:S01]  /*04d0*/  R2UR UR23, R4 ;  /* 0x00000000041772ca */ /* 0x000fe200000e0000 */
[----:B------:R-:W-:Y:S04]  /*04e0*/  BSSY.RECONVERGENT B0, `(.L_x_6) ;  /* 0x0000011000007945 */ /* 0x000fe80003800200 */
[----:B------:R3:W-:Y:S01]  /*04f0*/  @!P0 STS [R7], RZ ;  /* 0x000000ff07008388 */ /* 0x0007e20000000800 */
[----:B------:R-:W-:-:S03]  /*0500*/  NOP ;  /* 0x0000000000007918 */ /* 0x000fc60000000000 */
[----:B------:R3:W-:Y:S02]  /*0510*/  @!P3 STS [UR8+0x24], R2 ;  /* 0x00002402ff00b988 */ /* 0x0007e40008000808 */
[----:B--23--:R-:W-:Y:S02]  /*0520*/  UIMAD UR4, UR4, UR6, UR9 ;  /* 0x00000006040472a4 */ /* 0x00cfe4000f8e0209 */
[----:B------:R2:W-:Y:S02]  /*0530*/  @!P3 STS [UR8+0x20], R11 ;  /* 0x0000200bff00b988 */ /* 0x0005e40008000808 */
[----:B----4-:R-:W-:-:S04]  /*0540*/  UIMAD UR4, UR4, UR5, UR7 ;  /* 0x00000005040472a4 */ /* 0x010fc8000f8e0207 */
[----:B------:R-:W-:-:S04]  /*0550*/  UIMAD UR4, UR4, 0x180, URZ ;  /* 0x00000180040478a4 */ /* 0x000fc8000f8e02ff */
[----:B-----5:R-:W-:-:S04]  /*0560*/  UIADD3 UR24, UP0, UPT, UR4, UR20, URZ ;  /* 0x0000001404187290 */ /* 0x020fc8000ff1e0ff */
[----:B------:R-:W-:Y:S01]  /*0570*/  ULEA.HI.X.SX32 UR25, UR4, UR21, 0x1, UP0 ;  /* 0x0000001504197291 */ /* 0x000fe200080f0eff */
[----:B--2---:R-:W-:Y:S11]  /*0580*/  @P3 BRA `(.L_x_7) ;  /* 0x0000000000183947 */ /* 0x004ff60003800000 */
[----:B------:R-:W2:Y:S01]  /*0590*/  LDS R3, [UR8+0x8] ;  /* 0x00000808ff037984 */ /* 0x000ea20008000800 */
[----:B------:R-:W3:Y:S01]  /*05a0*/  LDC.64 R8, c[0x0][0x380] ;  /* 0x0000e000ff087b82 */ /* 0x000ee20000000a00 */
[----:B------:R-:W-:Y:S02]  /*05b0*/  IMAD.MOV.U32 R4, RZ, RZ, 0x70 ;  /* 0x00000070ff047424 */ /* 0x000fe400078e00ff */
[----:B---3--:R3:W-:Y:S03]  /*05c0*/  STS.64 [UR8], R8 ;  /* 0x00000008ff007988 */ /* 0x0087e60008000a08 */
[----:B--2---:R-:W-:-:S05]  /*05d0*/  LOP3.LUT R3, R3, 0x10, R4, 0xd8, !PT ;  /* 0x0000001003037812 */ /* 0x004fca00078ed804 */
[----:B------:R3:W-:Y:S02]  /*05e0*/  STS [UR8+0x8], R3 ;  /* 0x00000803ff007988 */ /* 0x0007e40008000808 */
.L_x_7:
[----:B------:R-:W-:Y:S05]  /*05f0*/  BSYNC.RECONVERGENT B0 ;  /* 0x0000000000007941 */ /* 0x000fea0003800200 */
.L_x_6:
[----:B------:R-:W-:Y:S04]  /*0600*/  BSSY.RECONVERGENT B0, `(.L_x_8) ;  /* 0x000000a000007945 */ /* 0x000fe80003800200 */
[----:B------:R-:W-:Y:S05]  /*0610*/  @P3 BRA `(.L_x_9) ;  /* 0x0000000000203947 */ /* 0x000fea0003800000 */
[----:B---3--:R-:W2:Y:S01]  /*0620*/  LDS R3, [UR8+0x34] ;  /* 0x00003408ff037984 */ /* 0x008ea20008000800 */
[----:B------:R-:W-:Y:S02]  /*0630*/  IMAD.MOV.U32 R4, RZ, RZ, 0x1f000000 ;  /* 0x1f000000ff047424 */ /* 0x000fe400078e00ff */
[----:B------:R-:W-:Y:S01]  /*0640*/  @!P3 IMAD.MOV.U32 R5, RZ, RZ, 0x3f ;  /* 0x0000003fff05b424 */ /* 0x000fe200078e00ff */
[----:B------:R-:W3:Y:S02]  /*0650*/  @!P3 LDS R8, [UR8+0x38] ;  /* 0x00003808ff08b984 */ /* 0x000ee40008000800 */
[----:B--2---:R-:W-:Y:S02]  /*0660*/  LOP3.LUT R3, R3, 0xff000000, R4, 0xb8, !PT ;  /* 0xff00000003037812 */ /* 0x004fe400078eb804 */
[----:B---3--:R-:W-:-:S03]  /*0670*/  @!P3 LOP3.LUT R4, R8, 0xff, R5, 0xb8, !PT ;  /* 0x000000ff0804b812 */ /* 0x008fc600078eb805 */
[----:B------:R2:W-:Y:S04]  /*0680*/  STS [UR8+0x34], R3 ;  /* 0x00003403ff007988 */ /* 0x0005e80008000808 */
[----:B------:R2:W-:Y:S02]  /*0690*/  @!P3 STS [UR8+0x38], R4 ;  /* 0x00003804ff00b988 */ /* 0x0005e40008000808 */
.L_x_9:
[----:B------:R-:W-:Y:S05]  /*06a0*/  BSYNC.RECONVERGENT B0 ;  /* 0x0000000000007941 */ /* 0x000fea0003800200 */
.L_x_8:
[----:B------:R-:W-:Y:S04]  /*06b0*/  BSSY.RECONVERGENT B0, `(.L_x_10) ;  /* 0x000000e000007945 */ /* 0x000fe80003800200 */
[----:B------:R-:W-:Y:S05]  /*06c0*/  @P3 BRA `(.L_x_11) ;  /* 0x0000000000303947 */ /* 0x000fea0003800000 */
[----:B--2---:R-:W2:Y:S01]  /*06d0*/  LDS R4, [UR8+0x34] ;  /* 0x00003408ff047984 */ /* 0x004ea20008000800 */
[----:B------:R-:W4:Y:S03]  /*06e0*/  LDC.64 R12, c[0x0][0x3a8] ;  /* 0x0000ea00ff0c7b82 */ /* 0x000f260000000a00 */
[----:B---3--:R-:W3:Y:S01]  /*06f0*/  LDS R3, [UR8+0x1c] ;  /* 0x00001c08ff037984 */ /* 0x008ee20008000800 */
[C---:B----4-:R-:W-:Y:S01]  /*0700*/  SHF.L.U64.HI R8, R12.reuse, 0x1, R13 ;  /* 0x000000010c087819 */ /* 0x050fe2000001020d */
[----:B------:R-:W-:-:S03]  /*0710*/  IMAD.SHL.U32 R5, R12, 0x2, RZ ;  /* 0x000000020c057824 */ /* 0x000fc600078e00ff */
[--C-:B------:R-:W-:Y:S02]  /*0720*/  SHF.R.U32.HI R10, RZ, 0x4, R8.reuse ;  /* 0x00000004ff0a7819 */ /* 0x100fe40000011608 */
[----:B------:R-:W-:-:S05]  /*0730*/  SHF.R.U64 R5, R5, 0x4, R8 ;  /* 0x0000000405057819 */ /* 0x000fca0000001208 */
[----:B------:R4:W-:Y:S01]  /*0740*/  STS [UR8+0xc], R5 ;  /* 0x00000c05ff007988 */ /* 0x0009e20008000808 */
[----:B--2---:R-:W-:Y:S02]  /*0750*/  LOP3.LUT R4, R4, 0x7, RZ, 0xb8, !PT ;  /* 0x0000000704047812 */ /* 0x004fe400078eb8ff */
[----:B---3--:R-:W-:-:S03]  /*0760*/  LOP3.LUT R3, R3, 0xf, R10, 0xb8, !PT ;  /* 0x0000000f03037812 */ /* 0x008fc600078eb80a */
[----:B------:R4:W-:Y:S04]  /*0770*/  STS [UR8+0x34], R4 ;  /* 0x00003404ff007988 */ /* 0x0009e80008000808 */
[----:B------:R4:W-:Y:S02]  /*0780*/  STS [UR8+0x1c], R3 ;  /* 0x00001c03ff007988 */ /* 0x0009e40008000808 */
.L_x_11:
[----:B------:R-:W-:Y:S05]  /*0790*/  BSYNC.RECONVERGENT B0 ;  /* 0x0000000000007941 */ /* 0x000fea0003800200 */
.L_x_10:
[----:B------:R-:W-:Y:S04]  /*07a0*/  BSSY.RECONVERGENT B1, `(.L_x_12) ;  /* 0x000001a000017945 */ /* 0x000fe80003800200 */
[----:B------:R-:W-:Y:S04]  /*07b0*/  BSSY.RELIABLE B0, `(.L_x_13) ;  /* 0x0000015000007945 */ /* 0x000fe80003800100 */
[----:B------:R-:W-:Y:S05]  /*07c0*/  @P3 BRA `(.L_x_14) ;  /* 0x0000000000203947 */ /* 0x000fea0003800000 */
[----:B--234-:R-:W2:Y:S02]  /*07d0*/  LDS R3, [UR8+0x34] ;  /* 0x00003408ff037984 */ /* 0x01cea40008000800 */
[----:B--2---:R-:W-:-:S05]  /*07e0*/  LOP3.LUT R3, R3, 0x38, RZ, 0xb8, !PT ;  /* 0x0000003803037812 */ /* 0x004fca00078eb8ff */
[----:B------:R2:W-:Y:S01]  /*07f0*/  STS [UR8+0x34], R3 ;  /* 0x00003403ff007988 */ /* 0x0005e20008000808 */
[----:B------:R-:W-:Y:S05]  /*0800*/  @P3 BRA `(.L_x_15) ;  /* 0x0000000000203947 */ /* 0x000fea0003800000 */
[----:B--2---:R-:W2:Y:S01]  /*0810*/  LDS R3, [UR8+0x8] ;  /* 0x00000808ff037984 */ /* 0x004ea20008000800 */
[----:B------:R-:W-:-:S05]  /*0820*/  IMAD.MOV.U32 R4, RZ, RZ, 0x780 ;  /* 0x00000780ff047424 */ /* 0x000fca00078e00ff */
[----:B--2---:R-:W-:-:S05]  /*0830*/  LOP3.LUT R3, R3, 0x500, R4, 0xd8, !PT ;  /* 0x0000050003037812 */ /* 0x004fca00078ed804 */
[----:B------:R5:W-:Y:S02]  /*0840*/  STS [UR8+0x8], R3 ;  /* 0x00000803ff007988 */ /* 0x000be40008000808 */
.L_x_14:
[----:B------:R-:W-:Y:S05]  /*0850*/  @P3 BRA `(.L_x_16) ;  /* 0x0000000000283947 */ /* 0x000fea0003800000 */
[----:B--2345:R-:W2:Y:S02]  /*0860*/  LDS R3, [UR8+0x8] ;  /* 0x00000808ff037984 */ /* 0x03cea40008000800 */
[----:B--2---:R-:W-:-:S05]  /*0870*/  LOP3.LUT R3, R3, 0x1800, RZ, 0xb8, !PT ;  /* 0x0000180003037812 */ /* 0x004fca00078eb8ff */
[----:B------:R3:W-:Y:S02]  /*0880*/  STS [UR8+0x8], R3 ;  /* 0x00000803ff007988 */ /* 0x0007e40008000808 */
.L_x_15:
[----:B------:R-:W-:Y:S05]  /*0890*/  @P3 BREAK.RELIABLE B0 ;  /* 0x0000000000003942 */ /* 0x000fea0003800100 */
[----:B------:R-:W-:Y:S05]  /*08a0*/  @P3 BRA `(.L_x_17) ;  /* 0x0000000000243947 */ /* 0x000fea0003800000 */
[----:B------:R-:W4:Y:S01]  /*08b0*/  LDS R4, [UR8+0x8] ;  /* 0x00000808ff047984 */ /* 0x000f220008000800 */
[----:B--23--:R-:W-:-:S05]  /*08c0*/  IMAD.MOV.U32 R3, RZ, RZ, 0x6000 ;  /* 0x00006000ff037424 */ /* 0x00cfca00078e00ff */
[----:B----4-:R-:W-:-:S04]  /*08d0*/  LOP3.LUT R3, R4, 0x4000, R3, 0xd8, !PT ;  /* 0x0000400004037812 */ /* 0x010fc800078ed803 */
[----:B------:R-:W-:-:S05]  /*08e0*/  LOP3.LUT R3, R3, 0x400000, RZ, 0xb8, !PT ;  /* 0x0040000003037812 */ /* 0x000fca00078eb8ff */
[----:B------:R2:W-:Y:S02]  /*08f0*/  STS [UR8+0x8], R3 ;  /* 0x00000803ff007988 */ /* 0x0005e40008000808 */
.L_x_16:
[----:B------:R-:W-:Y:S05]  /*0900*/  BSYNC.RELIABLE B0 ;  /* 0x0000000000007941 */ /* 0x000fea0003800100 */
.L_x_13:
[----:B--2345:R-:W2:Y:S02]  /*0910*/  @!P3 LDS R3, [UR8+0x8] ;  /* 0x00000808ff03b984 */ /* 0x03cea40008000800 */
[----:B--2---:R-:W-:-:S05]  /*0920*/  @!P3 LOP3.LUT R3, R3, 0x8000, RZ, 0xb8, !PT ;  /* 0x000080000303b812 */ /* 0x004fca00078eb8ff */
[----:B------:R4:W-:Y:S02]  /*0930*/  @!P3 STS [UR8+0x8], R3 ;  /* 0x00000803ff00b988 */ /* 0x0009e40008000808 */
.L_x_17:
[----:B------:R-:W-:Y:S05]  /*0940*/  BSYNC.RECONVERGENT B1 ;  /* 0x0000000000017941 */ /* 0x000fea0003800200 */
.L_x_12:
[----:B------:R-:W-:Y:S05]  /*0950*/  WARPSYNC.ALL ;  /* 0x0000000000007948 */ /* 0x000fea0003800000 */
[----:B------:R-:W-:Y:S01]  /*0960*/  NOP ;  /* 0x0000000000007918 */ /* 0x000fe20000000000 */
[----:B------:R-:W-:Y:S05]  /*0970*/  @P0 BRA `(.L_x_18) ;  /* 0x0000000000300947 */ /* 0x000fea0003800000 */
[----:B--234-:R-:W2:Y:S01]  /*0980*/  S2R R3, SR_LANEID ;  /* 0x0000000000037919 */ /* 0x01cea20000000000 */
[----:B------:R-:W-:Y:S05]  /*0990*/  WARPSYNC.ALL ;  /* 0x0000000000007948 */ /* 0x000fea0003800000 */
[----:B------:R-:W-:Y:S01]  /*09a0*/  NOP ;  /* 0x0000000000007918 */ /* 0x000fe20000000000 */
[----:B--2---:R-:W-:-:S05]  /*09b0*/  IMAD.SHL.U32 R3, R3, 0x4, RZ ;  /* 0x0000000403037824 */ /* 0x004fca00078e00ff */
[----:B------:R-:W2:Y:S01]  /*09c0*/  LDS R9, [R3+UR8] ;  /* 0x0000000803097984 */ /* 0x000ea20008000800 */
[----:B------:R-:W-:-:S05]  /*09d0*/  IADD3 R4, P1, PT, R3, UR24, RZ ;  /* 0x0000001803047c10 */ /* 0x000fca000ff3e0ff */
[----:B------:R-:W-:-:S05]  /*09e0*/  IMAD.X R5, RZ, RZ, UR25, P1 ;  /* 0x00000019ff057e24 */ /* 0x000fca00088e06ff */
[----:B--2---:R5:W2:Y:S01]  /*09f0*/  ATOMG.E.EXCH.STRONG.GPU PT, RZ, [R4], R9 ;  /* 0x0000000904ff73a8 */ /* 0x004aa200041ee100 */
[----:B------:R-:W-:-:S04]  /*0a00*/  DEPBAR {5,4,3,2,1,0} ;  /* 0x0000003f0000791a */ /* 0x000fc80000000000 */
[----:B------:R-:W3:Y:S02]  /*0a10*/  CCTL.E.C.LDCU.IV.DEEP [UR24] ;  /* 0x0000000018007540 */ /* 0x000ee40009c08000 */
[----:B---3--:R5:W-:Y:S01]  /*0a20*/  UTMACCTL.IV [UR24] ;  /* 0x00000000180079b9 */ /* 0x008be20008000000 */
[----:B------:R-:W-:Y:S01]  /*0a30*/  NOP ;  /* 0x0000000000007918 */ /* 0x000fe20000000000 */
.L_x_18:
[----:B------:R-:W-:Y:S05]  /*0a40*/  @P0 BRA `(.L_x_19) ;  /* 0x00000000000c0947 */ /* 0x000fea0003800000 */
[----:B------:R0:W-:Y:S01]  /*0a50*/  UTMACMDFLUSH ;  /* 0x00000000000079b7 */ /* 0x0001e20000000000 */
[----:B------:R-:W-:Y:S05]  /*0a60*/  @P0 BRA `(.L_x_19) ;  /* 0x0000000000040947 */ /* 0x000fea0003800000 */
[----:B------:R-:W-:-:S04]  /*0a70*/  DEPBAR.LE SB0, 0x0 ;  /* 0x000080000000791a */ /* 0x000fc80000000000 */
.L_x_19:
[----:B------:R-:W-:Y:S05]  /*0a80*/  WARPSYNC.ALL ;  /* 0x0000000000007948 */ /* 0x000fea0003800000 */
[----:B------:R-:W-:Y:S01]  /*0a90*/  NOP ;  /* 0x0000000000007918 */ /* 0x000fe20000000000 */
[----:B--2---:R-:W-:Y:S06]  /*0aa0*/  BAR.SYNC.DEFER_BLOCKING 0x0 ;  /* 0x0000000000007b1d */ /* 0x004fec0000010000 */
[----:B------:R-:W-:Y:S02]  /*0ab0*/  BSSY.RECONVERGENT B1, `(.L_x_20) ;  /* 0x000000b000017945 */ /* 0x000fe40003800200 */
[----:B------:R-:W-:Y:S06]  /*0ac0*/  BAR.SYNC.DEFER_BLOCKING 0x0 ;  /* 0x0000000000007b1d */ /* 0x000fec0000010000 */
[----:B------:R2:W-:Y:S01]  /*0ad0*/  @!P0 STS [R7], RZ ;  /* 0x000000ff07008388 */ /* 0x0005e20000000800 */
[----:B------:R-:W-:Y:S01]  /*0ae0*/  NOP ;  /* 0x0000000000007918 */ /* 0x000fe20000000000 */
[----:B------:R-:W-:Y:S05]  /*0af0*/  @P3 BRA `(.L_x_21) ;  /* 0x0000000000183947 */ /* 0x000fea0003800000 */
[----:B---34-:R-:W3:Y:S01]  /*0b00*/  LDS R3, [UR8+0x8] ;  /* 0x00000808ff037984 */ /* 0x018ee20008000800 */
[----:B-----5:R-:W4:Y:S01]  /*0b10*/  LDC.64 R8, c[0x0][0x388] ;  /* 0x0000e200ff087b82 */ /* 0x020f220000000a00 */
[----:B------:R-:W-:Y:S02]  /*0b20*/  IMAD.MOV.U32 R4, RZ, RZ, 0x70 ;  /* 0x00000070ff047424 */ /* 0x000fe400078e00ff */
[----:B----4-:R4:W-:Y:S03]  /*0b30*/  STS.64 [UR8], R8 ;  /* 0x00000008ff007988 */ /* 0x0109e60008000a08 */
[----:B---3--:R-:W-:-:S05]  /*0b40*/  LOP3.LUT R3, R3, 0x10, R4, 0xd8, !PT ;  /* 0x0000001003037812 */ /* 0x008fca00078ed804 */
[----:B------:R4:W-:Y:S02]  /*0b50*/  STS [UR8+0x8], R3 ;  /* 0x00000803ff007988 */ /* 0x0009e40008000808 */
.L_x_21:
[----:B-----5:R-:W-:Y:S05]  /*0b60*/  BSYNC.RECONVERGENT B1 ;  /* 0x0000000000017941 */ /* 0x020fea0003800200 */
.L_x_20:
[----:B------:R-:W-:Y:S04]  /*0b70*/  BSSY.RECONVERGENT B2, `(.L_x_22) ;  /* 0x000000f000027945 */ /* 0x000fe80003800200 */
[----:B------:R-:W-:Y:S04]  /*0b80*/  BSSY.RELIABLE B1, `(.L_x_23) ;  /* 0x000000c000017945 */ /* 0x000fe80003800100 */
[----:B------:R-:W-:Y:S05]  /*0b90*/  @P3 BRA `(.L_x_24) ;  /* 0x0000000000283947 */ /* 0x000fea0003800000 */
[----:B---34-:R-:W3:Y:S01]  /*0ba0*/  LDS R3, [UR8+0x34] ;  /* 0x00003408ff037984 */ /* 0x018ee20008000800 */
[----:B------:R-:W-:Y:S01]  /*0bb0*/  IMAD.MOV.U32 R4, RZ, RZ, 0x1f000000 ;  /* 0x1f000000ff047424 */ /* 0x000fe200078e00ff */
[----:B------:R-:W-:Y:S05]  /*0bc0*/  @P3 BREAK.RELIABLE B1 ;  /* 0x0000000000013942 */ /* 0x000fea0003800100 */
[----:B---3--:R-:W-:-:S05]  /*0bd0*/  LOP3.LUT R3, R3, 0xff000000, R4, 0xb8, !PT ;  /* 0xff00000003037812 */ /* 0x008fca00078eb804 */
[----:B------:R3:W-:Y:S01]  /*0be0*/  STS [UR8+0x34], R3 ;  /* 0x00003403ff007988 */ /* 0x0007e20008000808 */
[----:B------:R-:W-:Y:S05]  /*0bf0*/  @P3 BRA `(.L_x_25) ;  /* 0x0000000000183947 */ /* 0x000fea0003800000 */
[----:B---3--:R-:W3:Y:S01]  /*0c00*/  LDS R3, [UR8+0x38] ;  /* 0x00003808ff037984 */ /* 0x008ee20008000800 */
[----:B------:R-:W-:-:S05]  /*0c10*/  IMAD.MOV.U32 R4, RZ, RZ, 0x3f ;  /* 0x0000003fff047424 */ /* 0x000fca00078e00ff */
[----:B---3--:R-:W-:-:S05]  /*0c20*/  LOP3.LUT R3, R3, 0xff, R4, 0xb8, !PT ;  /* 0x000000ff03037812 */ /* 0x008fca00078eb804 */
[----:B------:R5:W-:Y:S02]  /*0c30*/  STS [UR8+0x38], R3 ;  /* 0x00003803ff007988 */ /* 0x000be40008000808 */
.L_x_24:
[----:B------:R-:W-:Y:S05]  /*0c40*/  BSYNC.RELIABLE B1 ;  /* 0x0000000000017941 */ /* 0x000fea0003800100 */
.L_x_23:
[----:B------:R2:W-:Y:S02]  /*0c50*/  @!P3 STS [UR8+0x20], R11 ;  /* 0x0000200bff00b988 */ /* 0x0005e40008000808 */
.L_x_25:
[----:B------:R-:W-:Y:S05]  /*0c60*/  BSYNC.RECONVERGENT B2 ;  /* 0x0000000000027941 */ /* 0x000fea0003800200 */
.L_x_22:
[----:B------:R-:W-:Y:S05]  /*0c70*/  WARPSYNC.ALL ;  /* 0x0000000000007948 */ /* 0x000fea0003800000 */
[----:B------:R-:W-:Y:S01]  /*0c80*/  NOP ;  /* 0x0000000000007918 */ /* 0x000fe20000000000 */
[----:B---345:R-:W3:Y:S01]  /*0c90*/  LDC R3, c[0x0][0x39c] ;  /* 0x0000e700ff037b82 */ /* 0x038ee20000000800 */
[----:B------:R-:W-:Y:S01]  /*0ca0*/  BSSY.RECONVERGENT B2, `(.L_x_26) ;  /* 0x0000010000027945 */ /* 0x000fe20003800200 */
[----:B---3--:R-:W-:-:S05]  /*0cb0*/  VIADD R3, R3, 0xffffffff ;  /* 0xffffffff03037836 */ /* 0x008fca0000000000 */
[----:B------:R3:W-:Y:S01]  /*0cc0*/  @!P3 STS [UR8+0x24], R3 ;  /* 0x00002403ff00b988 */ /* 0x0007e20008000808 */
[----:B------:R-:W-:Y:S05]  /*0cd0*/  @P3 BRA `(.L_x_27) ;  /* 0x0000000000303947 */ /* 0x000fea0003800000 */
[----:B------:R-:W4:Y:S01]  /*0ce0*/  LDS R5, [UR8+0x34] ;  /* 0x00003408ff057984 */ /* 0x000f220008000800 */
[----:B------:R-:W5:Y:S03]  /*0cf0*/  LDC.64 R8, c[0x0][0x3b0] ;  /* 0x0000ec00ff087b82 */ /* 0x000f660000000a00 */
[----:B------:R-:W2:Y:S01]  /*0d00*/  LDS R4, [UR8+0x1c] ;  /* 0x00001c08ff047984 */ /* 0x000ea20008000800 */
[C---:B-----5:R-:W-:Y:S01]  /*0d10*/  SHF.L.U64.HI R9, R8.reuse, 0x1, R9 ;  /* 0x0000000108097819 */ /* 0x060fe20000010209 */
[----:B------:R-:W-:-:S03]  /*0d20*/  IMAD.SHL.U32 R8, R8, 0x2, RZ ;  /* 0x0000000208087824 */ /* 0x000fc600078e00ff */
[--C-:B--2---:R-:W-:Y:S02]  /*0d30*/  SHF.R.U32.HI R11, RZ, 0x4, R9.reuse ;  /* 0x00000004ff0b7819 */ /* 0x104fe40000011609 */
[----:B------:R-:W-:-:S05]  /*0d40*/  SHF.R.U64 R8, R8, 0x4, R9 ;  /* 0x0000000408087819 */ /* 0x000fca0000001209 */
[----:B------:R5:W-:Y:S01]  /*0d50*/  STS [UR8+0xc], R8 ;  /* 0x00000c08ff007988 */ /* 0x000be20008000808 */
[----:B----4-:R-:W-:Y:S02]  /*0d60*/  LOP3.LUT R5, R5, 0x7, RZ, 0xb8, !PT ;  /* 0x0000000705057812 */ /* 0x010fe400078eb8ff */
[----:B------:R-:W-:-:S03]  /*0d70*/  LOP3.LUT R4, R4, 0xf, R11, 0xb8, !PT ;  /* 0x0000000f04047812 */ /* 0x000fc600078eb80b */
[----:B------:R5:W-:Y:S04]  /*0d80*/  STS [UR8+0x34], R5 ;  /* 0x00003405ff007988 */ /* 0x000be80008000808 */
[----:B------:R5:W-:Y:S02]  /*0d90*/  STS [UR8+0x1c], R4 ;  /* 0x00001c04ff007988 */ /* 0x000be40008000808 */
.L_x_27:
[----:B------:R-:W-:Y:S05]  /*0da0*/  BSYNC.RECONVERGENT B2 ;  /* 0x0000000000027941 */ /* 0x000fea0003800200 */
.L_x_26:
[----:B------:R-:W-:Y:S04]  /*0db0*/  BSSY.RECONVERGENT B3, `(.L_x_28) ;  /* 0x000001a000037945 */ /* 0x000fe80003800200 */
[----:B------:R-:W-:Y:S04]  /*0dc0*/  BSSY.RELIABLE B2, `(.L_x_29) ;  /* 0x0000015000027945 */ /* 0x000fe80003800100 */
[----:B------:R-:W-:Y:S05]  /*0dd0*/  @P3 BRA `(.L_x_30) ;  /* 0x0000000000203947 */ /* 0x000fea0003800000 */
[----:B-----5:R-:W4:Y:S02]  /*0de0*/  LDS R4, [UR8+0x34] ;  /* 0x00003408ff047984 */ /* 0x020f240008000800 */
[----:B----4-:R-:W-:-:S05]  /*0df0*/  LOP3.LUT R4, R4, 0x38, RZ, 0xb8, !PT ;  /* 0x0000003804047812 */ /* 0x010fca00078eb8ff */
[----:B------:R4:W-:Y:S01]  /*0e00*/  STS [UR8+0x34], R4 ;  /* 0x00003404ff007988 */ /* 0x0009e20008000808 */
[----:B------:R-:W-:Y:S05]  /*0e10*/  @P3 BRA `(.L_x_31) ;  /* 0x0000000000203947 */ /* 0x000fea0003800000 */
[----:B----4-:R-:W4:Y:S01]  /*0e20*/  LDS R4, [UR8+0x8] ;  /* 0x00000808ff047984 */ /* 0x010f220008000800 */
[----:B------:R-:W-:-:S05]  /*0e30*/  IMAD.MOV.U32 R5, RZ, RZ, 0x780 ;  /* 0x00000780ff057424 */ /* 0x000fca00078e00ff */
[----:B----4-:R-:W-:-:S05]  /*0e40*/  LOP3.LUT R4, R4, 0x500, R5, 0xd8, !PT ;  /* 0x0000050004047812 */ /* 0x010fca00078ed805 */
[----:B------:R4:W-:Y:S02]  /*0e50*/  STS [UR8+0x8], R4 ;  /* 0x00000804ff007988 */ /* 0x0009e40008000808 */
.L_x_30:
[----:B------:R-:W-:Y:S05]  /*0e60*/  @P3 BRA `(.L_x_32) ;  /* 0x0000000000283947 */ /* 0x000fea0003800000 */
[----:B----45:R-:W4:Y:S02]  /*0e70*/  LDS R4, [UR8+0x8] ;  /* 0x00000808ff047984 */ /* 0x030f240008000800 */
[----:B----4-:R-:W-:-:S05]  /*0e80*/  LOP3.LUT R4, R4, 0x1800, RZ, 0xb8, !PT ;  /* 0x0000180004047812 */ /* 0x010fca00078eb8ff */
[----:B------:R5:W-:Y:S02]  /*0e90*/  STS [UR8+0x8], R4 ;  /* 0x00000804ff007988 */ /* 0x000be40008000808 */
.L_x_31:
[----:B------:R-:W-:Y:S05]  /*0ea0*/  @P3 BREAK.RELIABLE B2 ;  /* 0x0000000000023942 */ /* 0x000fea0003800100 */
[----:B------:R-:W-:Y:S05]  /*0eb0*/  @P3 BRA `(.L_x_33) ;  /* 0x0000000000243947 */ /* 0x000fea0003800000 */
[----:B----45:R-:W4:Y:S01]  /*0ec0*/  LDS R4, [UR8+0x8] ;  /* 0x00000808ff047984 */ /* 0x030f220008000800 */
[----:B------:R-:W-:-:S05]  /*0ed0*/  IMAD.MOV.U32 R5, RZ, RZ, 0x6000 ;  /* 0x00006000ff057424 */ /* 0x000fca00078e00ff */
[----:B----4-:R-:W-:-:S04]  /*0ee0*/  LOP3.LUT R4, R4, 0x4000, R5, 0xd8, !PT ;  /* 0x0000400004047812 */ /* 0x010fc800078ed805 */
[----:B------:R-:W-:-:S05]  /*0ef0*/  LOP3.LUT R4, R4, 0x400000, RZ, 0xb8, !PT ;  /* 0x0040000004047812 */ /* 0x000fca00078eb8ff */
[----:B------:R4:W-:Y:S02]  /*0f00*/  STS [UR8+0x8], R4 ;  /* 0x00000804ff007988 */ /* 0x0009e40008000808 */
.L_x_32:
[----:B------:R-:W-:Y:S05]  /*0f10*/  BSYNC.RELIABLE B2 ;  /* 0x0000000000027941 */ /* 0x000fea0003800100 */
.L_x_29:
[----:B----45:R-:W4:Y:S02]  /*0f20*/  @!P3 LDS R4, [UR8+0x8] ;  /* 0x00000808ff04b984 */ /* 0x030f240008000800 */
[----:B----4-:R-:W-:-:S05]  /*0f30*/  @!P3 LOP3.LUT R4, R4, 0x8000, RZ, 0xb8, !PT ;  /* 0x000080000404b812 */ /* 0x010fca00078eb8ff */
[----:B------:R4:W-:Y:S02]  /*0f40*/  @!P3 STS [UR8+0x8], R4 ;  /* 0x00000804ff00b988 */ /* 0x0009e40008000808 */
.L_x_33:
[----:B------:R-:W-:Y:S05]  /*0f50*/  BSYNC.RECONVERGENT B3 ;  /* 0x0000000000037941 */ /* 0x000fea0003800200 */
.L_x_28:
[----:B------:R-:W-:Y:S05]  /*0f60*/  WARPSYNC.ALL ;  /* 0x0000000000007948 */ /* 0x000fea0003800000 */
[----:B------:R-:W-:Y:S01]  /*0f70*/  NOP ;  /* 0x0000000000007918 */ /* 0x000fe20000000000 */
[----:B------:R-:W-:-:S04]  /*0f80*/  UIADD3 UR5, UPT, UPT, UR4, 0x80, URZ ;  /* 0x0000008004057890 */ /* 0x000fc8000fffe0ff */
[----:B------:R-:W-:-:S04]  /*0f90*/  UIADD3 UR26, UP0, UPT, UR5, UR20, URZ ;  /* 0x00000014051a7290 */ /* 0x000fc8000ff1e0ff */
[----:B------:R-:W-:Y:S01]  /*0fa0*/  ULEA.HI.X.SX32 UR27, UR5, UR21, 0x1, UP0 ;  /* 0x00000015051b7291 */ /* 0x000fe200080f0eff */
[----:B------:R-:W-:Y:S11]  /*0fb0*/  @P0 BRA `(.L_x_34) ;  /* 0x0000000000300947 */ /* 0x000ff60003800000 */
[----:B----45:R-:W4:Y:S01]  /*0fc0*/  S2R R4, SR_LANEID ;  /* 0x0000000000047919 */ /* 0x030f220000000000 */
[----:B------:R-:W-:Y:S05]  /*0fd0*/  WARPSYNC.ALL ;  /* 0x0000000000007948 */ /* 0x000fea0003800000 */
[----:B------:R-:W-:Y:S01]  /*0fe0*/  NOP ;  /* 0x0000000000007918 */ /* 0x000fe20000000000 */
[----:B----4-:R-:W-:-:S05]  /*0ff0*/  IMAD.SHL.U32 R8, R4, 0x4, RZ ;  /* 0x0000000404087824 */ /* 0x010fca00078e00ff */
[----:B------:R-:W4:Y:S01]  /*1000*/  LDS R9, [R8+UR8] ;  /* 0x0000000808097984 */ /* 0x000f220008000800 */
[----:B------:R-:W-:-:S05]  /*1010*/  IADD3 R4, P1, PT, R8, UR26, RZ ;  /* 0x0000001a08047c10 */ /* 0x000fca000ff3e0ff */
[----:B------:R-:W-:-:S05]  /*1020*/  IMAD.X R5, RZ, RZ, UR27, P1 ;  /* 0x0000001bff057e24 */ /* 0x000fca00088e06ff */
[----:B----4-:R4:W5:Y:S01]  /*1030*/  ATOMG.E.EXCH.STRONG.GPU PT, RZ, [R4], R9 ;  /* 0x0000000904ff73a8 */ /* 0x01096200041ee100 */
[----:B------:R-:W-:-:S04]  /*1040*/  DEPBAR {5,4,3,2,1,0} ;  /* 0x0000003f0000791a */ /* 0x000fc80000000000 */
[----:B------:R-:W2:Y:S02]  /*1050*/  CCTL.E.C.LDCU.IV.DEEP [UR26] ;  /* 0x000000001a007540 */ /* 0x000ea40009c08000 */
[----:B--2---:R4:W-:Y:S01]  /*1060*/  UTMACCTL.IV [UR26] ;  /* 0x000000001a0079b9 */ /* 0x0049e20008000000 */
[----:B------:R-:W-:Y:S01]  /*1070*/  NOP ;  /* 0x0000000000007918 */ /* 0x000fe20000000000 */
.L_x_34:
[----:B------:R-:W-:Y:S05]  /*1080*/  @P0 BRA `(.L_x_35) ;  /* 0x00000000000c0947 */ /* 0x000fea0003800000 */
[----:B------:R0:W-:Y:S01]  /*1090*/  UTMACMDFLUSH ;  /* 0x00000000000079b7 */ /* 0x0001e20000000000 */
[----:B------:R-:W-:Y:S05]  /*10a0*/  @P0 BRA `(.L_x_35) ;  /* 0x0000000000040947 */ /* 0x000fea0003800000 */
[----:B------:R-:W-:-:S04]  /*10b0*/  DEPBAR.LE SB0, 0x0 ;  /* 0x000080000000791a */ /* 0x000fc80000000000 */
.L_x_35:
[----:B------:R-:W-:Y:S05]  /*10c0*/  WARPSYNC.ALL ;  /* 0x0000000000007948 */ /* 0x000fea0003800000 */
[----:B------:R-:W-:Y:S01]  /*10d0*/  NOP ;  /* 0x0000000000007918 */ /* 0x000fe20000000000 */
[----:B-----5:R-:W-:Y:S06]  /*10e0*/  BAR.SYNC.DEFER_BLOCKING 0x0 ;  /* 0x0000000000007b1d */ /* 0x020fec0000010000 */
[----:B------:R-:W-:Y:S02]  /*10f0*/  BSSY.RECONVERGENT B3, `(.L_x_36) ;  /* 0x000000b000037945 */ /* 0x000fe40003800200 */
[----:B------:R-:W-:Y:S06]  /*1100*/  BAR.SYNC.DEFER_BLOCKING 0x0 ;  /* 0x0000000000007b1d */ /* 0x000fec0000010000 */
[----:B------:R5:W-:Y:S01]  /*1110*/  @!P0 STS [R7], RZ ;  /* 0x000000ff07008388 */ /* 0x000be20000000800 */
[----:B------:R-:W-:Y:S01]  /*1120*/  NOP ;  /* 0x0000000000007918 */ /* 0x000fe20000000000 */
[----:B------:R-:W-:Y:S05]  /*1130*/  @P3 BRA `(.L_x_37) ;  /* 0x0000000000183947 */ /* 0x000fea0003800000 */
[----:B----4-:R-:W4:Y:S01]  /*1140*/  LDS R4, [UR8+0x8] ;  /* 0x00000808ff047984 */ /* 0x010f220008000800 */
[----:B------:R-:W2:Y:S01]  /*1150*/  LDC.64 R8, c[0x0][0x390] ;  /* 0x0000e400ff087b82 */ /* 0x000ea20000000a00 */
[----:B------:R-:W-:Y:S02]  /*1160*/  IMAD.MOV.U32 R5, RZ, RZ, 0x70 ;  /* 0x00000070ff057424 */ /* 0x000fe400078e00ff */
[----:B--2---:R2:W-:Y:S03]  /*1170*/  STS.64 [UR8], R8 ;  /* 0x00000008ff007988 */ /* 0x0045e60008000a08 */
[----:B----4-:R-:W-:-:S05]  /*1180*/  LOP3.LUT R4, R4, 0x10, R5, 0xd8, !PT ;  /* 0x0000001004047812 */ /* 0x010fca00078ed805 */
[----:B------:R2:W-:Y:S02]  /*1190*/  STS [UR8+0x8], R4 ;  /* 0x00000804ff007988 */ /* 0x0005e40008000808 */
.L_x_37:
[----:B----4-:R-:W-:Y:S05]  /*11a0*/  BSYNC.RECONVERGENT B3 ;  /* 0x0000000000037941 */ /* 0x010fea0003800200 */
.L_x_36:
[----:B------:R-:W-:Y:S04]  /*11b0*/  BSSY.RECONVERGENT B4, `(.L_x_38) ;  /* 0x0000011000047945 */ /* 0x000fe80003800200 */
[----:B------:R-:W-:Y:S04]  /*11c0*/  BSSY.RELIABLE B3, `(.L_x_39) ;  /* 0x000000e000037945 */ /* 0x000fe80003800100 */
[----:B------:R-:W-:Y:S05]  /*11d0*/  @P3 BRA `(.L_x_40) ;  /* 0x0000000000243947 */ /* 0x000fea0003800000 */
[----:B--2---:R-:W2:Y:S01]  /*11e0*/  LDS R4, [UR8+0x34] ;  /* 0x00003408ff047984 */ /* 0x004ea20008000800 */
[----:B------:R-:W-:-:S05]  /*11f0*/  IMAD.MOV.U32 R5, RZ, RZ, 0x3f000000 ;  /* 0x3f000000ff057424 */ /* 0x000fca00078e00ff */
[----:B--2---:R-:W-:-:S05]  /*1200*/  LOP3.LUT R4, R4, 0xff000000, R5, 0xb8, !PT ;  /* 0xff00000004047812 */ /* 0x004fca00078eb805 */
[----:B------:R2:W-:Y:S01]  /*1210*/  STS [UR8+0x34], R4 ;  /* 0x00003404ff007988 */ /* 0x0005e20008000808 */
[----:B------:R-:W-:Y:S05]  /*1220*/  @P3 BRA `(.L_x_41) ;  /* 0x00000000001c3947 */ /* 0x000fea0003800000 */
[----:B--2---:R-:W2:Y:S01]  /*1230*/  LDS R4, [UR8+0x38] ;  /* 0x00003808ff047984 */ /* 0x004ea20008000800 */
[----:B------:R-:W-:-:S05]  /*1240*/  IMAD.MOV.U32 R5, RZ, RZ, 0x3f ;  /* 0x0000003fff057424 */ /* 0x000fca00078e00ff */
[----:B--2---:R-:W-:-:S05]  /*1250*/  LOP3.LUT R4, R4, 0xff, R5, 0xb8, !PT ;  /* 0x000000ff04047812 */ /* 0x004fca00078eb805 */
[----:B------:R4:W-:Y:S02]  /*1260*/  STS [UR8+0x38], R4 ;  /* 0x00003804ff007988 */ /* 0x0009e40008000808 */
.L_x_40:
[----:B------:R-:W-:Y:S05]  /*1270*/  @P3 BREAK.RELIABLE B3 ;  /* 0x0000000000033942 */ /* 0x000fea0003800100 */
[----:B------:R-:W-:Y:S05]  /*1280*/  @P3 BRA `(.L_x_42) ;  /* 0x00000000000c3947 */ /* 0x000fea0003800000 */
[----:B------:R2:W-:Y:S02]  /*1290*/  STS [UR8+0x20], R3 ;  /* 0x00002003ff007988 */ /* 0x0005e40008000808 */
.L_x_41:
[----:B------:R-:W-:Y:S05]  /*12a0*/  BSYNC.RELIABLE B3 ;  /* 0x0000000000037941 */ /* 0x000fea0003800100 */
.L_x_39:
[----:B------:R2:W-:Y:S02]  /*12b0*/  @!P3 STS [UR8+0x24], R2 ;  /* 0x00002402ff00b988 */ /* 0x0005e40008000808 */
.L_x_42:
[----:B------:R-:W-:Y:S05]  /*12c0*/  BSYNC.RECONVERGENT B4 ;  /* 0x0000000000047941 */ /* 0x000fea0003800200 */
.L_x_38:
[----:B------:R-:W-:Y:S05]  /*12d0*/  WARPSYNC.ALL ;  /* 0x0000000000007948 */ /* 0x000fea0003800000 */
[----:B------:R-:W-:Y:S01]  /*12e0*/  NOP ;  /* 0x0000000000007918 */ /* 0x000fe20000000000 */
[----:B------:R-:W-:Y:S04]  /*12f0*/  BSSY.RECONVERGENT B4, `(.L_x_43) ;  /* 0x000000e000047945 */ /* 0x000fe80003800200 */
[----:B------:R-:W-:Y:S05]  /*1300*/  @P3 BRA `(.L_x_44) ;  /* 0x0000000000303947 */ /* 0x000fea0003800000 */
[----:B--23--:R-:W2:Y:S01]  /*1310*/  LDS R3, [UR8+0x34] ;  /* 0x00003408ff037984 */ /* 0x00cea20008000800 */
[----:B----4-:R-:W3:Y:S03]  /*1320*/  LDC.64 R4, c[0x0][0x3b8] ;  /* 0x0000ee00ff047b82 */ /* 0x010ee60000000a00 */
[----:B------:R-:W4:Y:S01]  /*1330*/  LDS R2, [UR8+0x1c] ;  /* 0x00001c08ff027984 */ /* 0x000f220008000800 */
[C---:B---3--:R-:W-:Y:S01]  /*1340*/  SHF.L.U64.HI R5, R4.reuse, 0x1, R5 ;  /* 0x0000000104057819 */ /* 0x048fe20000010205 */
[----:B------:R-:W-:-:S03]  /*1350*/  IMAD.SHL.U32 R4, R4, 0x2, RZ ;  /* 0x0000000204047824 */ /* 0x000fc600078e00ff */
[--C-:B-----5:R-:W-:Y:S02]  /*1360*/  SHF.R.U32.HI R7, RZ, 0x4, R5.reuse ;  /* 0x00000004ff077819 */ /* 0x120fe40000011605 */
[----:B------:R-:W-:-:S05]  /*1370*/  SHF.R.U64 R4, R4, 0x4, R5 ;  /* 0x0000000404047819 */ /* 0x000fca0000001205 */
[----:B------:R3:W-:Y:S01]  /*1380*/  STS [UR8+0xc], R4 ;  /* 0x00000c04ff007988 */ /* 0x0007e20008000808 */
[----:B--2---:R-:W-:Y:S02]  /*1390*/  LOP3.LUT R3, R3, 0x7, RZ, 0xb8, !PT ;  /* 0x0000000703037812 */ /* 0x004fe400078eb8ff */
[----:B----4-:R-:W-:-:S03]  /*13a0*/  LOP3.LUT R2, R2, 0xf, R7, 0xb8, !PT ;  /* 0x0000000f02027812 */ /* 0x010fc600078eb807 */
[----:B------:R3:W-:Y:S04]  /*13b0*/  STS [UR8+0x34], R3 ;  /* 0x00003403ff007988 */ /* 0x0007e80008000808 */
[----:B------:R3:W-:Y:S02]  /*13c0*/  STS [UR8+0x1c], R2 ;  /* 0x00001c02ff007988 */ /* 0x0007e40008000808 */
.L_x_44:
[----:B------:R-:W-:Y:S05]  /*13d0*/  BSYNC.RECONVERGENT B4 ;  /* 0x0000000000047941 */ /* 0x000fea0003800200 */
.L_x_43:
[----:B------:R-:W-:Y:S04]  /*13e0*/  BSSY.RECONVERGENT B5, `(.L_x_45) ;  /* 0x000001a000057945 */ /* 0x000fe80003800200 */
[----:B------:R-:W-:Y:S04]  /*13f0*/  BSSY.RELIABLE B4, `(.L_x_46) ;  /* 0x0000015000047945 */ /* 0x000fe80003800100 */
[----:B------:R-:W-:Y:S05]  /*1400*/  @P3 BRA `(.L_x_47) ;  /* 0x0000000000203947 */ /* 0x000fea0003800000 */
[----:B--23--:R-:W2:Y:S02]  /*1410*/  LDS R2, [UR8+0x34] ;  /* 0x00003408ff027984 */ /* 0x00cea40008000800 */
[----:B--2---:R-:W-:-:S05]  /*1420*/  LOP3.LUT R2, R2, 0x38, RZ, 0xb8, !PT ;  /* 0x0000003802027812 */ /* 0x004fca00078eb8ff */
[----:B------:R2:W-:Y:S01]  /*1430*/  STS [UR8+0x34], R2 ;  /* 0x00003402ff007988 */ /* 0x0005e20008000808 */
[----:B------:R-:W-:Y:S05]  /*1440*/  @P3 BRA `(.L_x_48) ;  /* 0x0000000000203947 */ /* 0x000fea0003800000 */
[----:B--2---:R-:W2:Y:S01]  /*1450*/  LDS R2, [UR8+0x8] ;  /* 0x00000808ff027984 */ /* 0x004ea20008000800 */
[----:B------:R-:W-:-:S05]  /*1460*/  IMAD.MOV.U32 R3, RZ, RZ, 0x780 ;  /* 0x00000780ff037424 */ /* 0x000fca00078e00ff */
[----:B--2---:R-:W-:-:S05]  /*1470*/  LOP3.LUT R2, R2, 0x500, R3, 0xd8, !PT ;  /* 0x0000050002027812 */ /* 0x004fca00078ed803 */
[----:B------:R2:W-:Y:S02]  /*1480*/  STS [UR8+0x8], R2 ;  /* 0x00000802ff007988 */ /* 0x0005e40008000808 */
.L_x_47:
[----:B------:R-:W-:Y:S05]  /*1490*/  @P3 BRA `(.L_x_49) ;  /* 0x0000000000283947 */ /* 0x000fea0003800000 */
[----:B--23--:R-:W2:Y:S02]  /*14a0*/  LDS R2, [UR8+0x8] ;  /* 0x00000808ff027984 */ /* 0x00cea40008000800 */
[----:B--2---:R-:W-:-:S05]  /*14b0*/  LOP3.LUT R2, R2, 0x1800, RZ, 0xb8, !PT ;  /* 0x0000180002027812 */ /* 0x004fca00078eb8ff */
[----:B------:R3:W-:Y:S02]  /*14c0*/  STS [UR8+0x8], R2 ;  /* 0x00000802ff007988 */ /* 0x0007e40008000808 */
.L_x_48:
[----:B------:R-:W-:Y:S05]  /*14d0*/  @P3 BREAK.RELIABLE B4 ;  /* 0x0000000000043942 */ /* 0x000fea0003800100 */
[----:B------:R-:W-:Y:S05]  /*14e0*/  @P3 BRA `(.L_x_50) ;  /* 0x0000000000243947 */ /* 0x000fea0003800000 */
[----:B--23--:R-:W2:Y:S01]  /*14f0*/  LDS R2, [UR8+0x8] ;  /* 0x00000808ff027984 */ /* 0x00cea20008000800 */
[----:B------:R-:W-:-:S05]  /*1500*/  IMAD.MOV.U32 R3, RZ, RZ, 0x6000 ;  /* 0x00006000ff037424 */ /* 0x000fca00078e00ff */
[----:B--2---:R-:W-:-:S04]  /*1510*/  LOP3.LUT R2, R2, 0x6000, R3, 0xd8, !PT ;  /* 0x0000600002027812 */ /* 0x004fc800078ed803 */
[----:B------:R-:W-:-:S05]  /*1520*/  LOP3.LUT R2, R2, 0x400000, RZ, 0xb8, !PT ;  /* 0x0040000002027812 */ /* 0x000fca00078eb8ff */
[----:B------:R2:W-:Y:S02]  /*1530*/  STS [UR8+0x8], R2 ;  /* 0x00000802ff007988 */ /* 0x0005e40008000808 */
.L_x_49:
[----:B------:R-:W-:Y:S05]  /*1540*/  BSYNC.RELIABLE B4 ;  /* 0x0000000000047941 */ /* 0x000fea0003800100 */
.L_x_46:
[----:B--23--:R-:W2:Y:S02]  /*1550*/  @!P3 LDS R2, [UR8+0x8] ;  /* 0x00000808ff02b984 */ /* 0x00cea40008000800 */
[----:B--2---:R-:W-:-:S05]  /*1560*/  @!P3 LOP3.LUT R2, R2, 0x8000, RZ, 0xb8, !PT ;  /* 0x000080000202b812 */ /* 0x004fca00078eb8ff */
[----:B------:R2:W-:Y:S02]  /*1570*/  @!P3 STS [UR8+0x8], R2 ;  /* 0x00000802ff00b988 */ /* 0x0005e40008000808 */
.L_x_50:
[----:B------:R-:W-:Y:S05]  /*1580*/  BSYNC.RECONVERGENT B5 ;  /* 0x0000000000057941 */ /* 0x000fea0003800200 */
.L_x_45:
[----:B------:R-:W-:Y:S05]  /*1590*/  WARPSYNC.ALL ;  /* 0x0000000000007948 */ /* 0x000fea0003800000 */
[----:B------:R-:W-:Y:S01]  /*15a0*/  NOP ;  /* 0x0000000000007918 */ /* 0x000fe20000000000 */
[----:B------:R-:W-:-:S04]  /*15b0*/  UIADD3 UR4, UPT, UPT, UR4, 0x100, URZ ;  /* 0x0000010004047890 */ /* 0x000fc8000fffe0ff */
[----:B------:R-:W-:-:S04]  /*15c0*/  UIADD3 UR20, UP0, UPT, UR4, UR20, URZ ;  /* 0x0000001404147290 */ /* 0x000fc8000ff1e0ff */
[----:B------:R-:W-:Y:S01]  /*15d0*/  ULEA.HI.X.SX32 UR21, UR4, UR21, 0x1, UP0 ;  /* 0x0000001504157291 */ /* 0x000fe200080f0eff */
[----:B------:R-:W-:Y:S11]  /*15e0*/  @P0 BRA `(.L_x_51) ;  /* 0x0000000000300947 */ /* 0x000ff60003800000 */
[----:B--23--:R-:W2:Y:S01]  /*15f0*/  S2R R2, SR_LANEID ;  /* 0x0000000000027919 */ /* 0x00cea20000000000 */
[----:B------:R-:W-:Y:S05]  /*1600*/  WARPSYNC.ALL ;  /* 0x0000000000007948 */ /* 0x000fea0003800000 */
[----:B------:R-:W-:Y:S01]  /*1610*/  NOP ;  /* 0x0000000000007918 */ /* 0x000fe20000000000 */
[----:B--2-4-:R-:W-:-:S05]  /*1620*/  IMAD.SHL.U32 R4, R2, 0x4, RZ ;  /* 0x0000000402047824 */ /* 0x014fca00078e00ff */
[----:B------:R-:W2:Y:S01]  /*1630*/  LDS R5, [R4+UR8] ;  /* 0x0000000804057984 */ /* 0x000ea20008000800 */
[----:B------:R-:W-:-:S05]  /*1640*/  IADD3 R2, P1, PT, R4, UR20, RZ ;  /* 0x0000001404027c10 */ /* 0x000fca000ff3e0ff */
[----:B------:R-:W-:-:S05]  /*1650*/  IMAD.X R3, RZ, RZ, UR21, P1 ;  /* 0x00000015ff037e24 */ /* 0x000fca00088e06ff */
[----:B--2---:R2:W3:Y:S01]  /*1660*/  ATOMG.E.EXCH.STRONG.GPU PT, RZ, [R2], R5 ;  /* 0x0000000502ff73a8 */ /* 0x0044e200041ee100 */
[----:B------:R-:W-:-:S04]  /*1670*/  DEPBAR {5,4,3,2,1,0} ;  /* 0x0000003f0000791a */ /* 0x000fc80000000000 */
[----:B------:R-:W4:Y:S02]  /*1680*/  CCTL.E.C.LDCU.IV.DEEP [UR20] ;  /* 0x0000000014007540 */ /* 0x000f240009c08000 */
[----:B----4-:R2:W-:Y:S01]  /*1690*/  UTMACCTL.IV [UR20] ;  /* 0x00000000140079b9 */ /* 0x0105e20008000000 */
[----:B------:R-:W-:Y:S01]  /*16a0*/  NOP ;  /* 0x0000000000007918 */ /* 0x000fe20000000000 */
.L_x_51:
[----:B------:R-:W-:Y:S05]  /*16b0*/  @P0 BRA `(.L_x_52) ;  /* 0x00000000000c0947 */ /* 0x000fea0003800000 */
[----:B------:R0:W-:Y:S01]  /*16c0*/  UTMACMDFLUSH ;  /* 0x00000000000079b7 */ /* 0x0001e20000000000 */
[----:B------:R-:W-:Y:S05]  /*16d0*/  @P0 BRA `(.L_x_52) ;  /* 0x0000000000040947 */ /* 0x000fea0003800000 */
[----:B------:R-:W-:-:S04]  /*16e0*/  DEPBAR.LE SB0, 0x0 ;  /* 0x000080000000791a */ /* 0x000fc80000000000 */
.L_x_52:
[----:B------:R-:W-:Y:S05]  /*16f0*/  WARPSYNC.ALL ;  /* 0x0000000000007948 */ /* 0x000fea0003800000 */
[----:B------:R-:W-:Y:S01]  /*1700*/  NOP ;  /* 0x0000000000007918 */ /* 0x000fe20000000000 */
[----:B---3--:R-:W-:Y:S01]  /*1710*/  BAR.SYNC.DEFER_BLOCKING 0x0 ;  /* 0x0000000000007b1d */ /* 0x008fe20000010000 */
[----:B--2---:R-:W-:Y:S01]  /*1720*/  SHF.R.U32.HI R2, RZ, 0x5, R0 ;  /* 0x00000005ff027819 */ /* 0x004fe20000011600 */
[----:B------:R-:W-:-:S03]  /*1730*/  UIADD3 UR12, UPT, UPT, UR8, 0x6020, URZ ;  /* 0x00006020080c7890 */ /* 0x000fc6000fffe0ff */
[----:B------:R-:W-:Y:S01]  /*1740*/  R2UR UR22, R2 ;  /* 0x00000000021672ca */ /* 0x000fe200000e0000 */
[----:B------:R-:W-:Y:S01]  /*1750*/  VOTEU.ALL UP0, P3 ;  /* 0x0000000000ff7886 */ /* 0x000fe20001800000 */
[----:B------:R-:W-:Y:S01]  /*1760*/  UMOV UR4, 0x1 ;  /* 0x0000000100047882 */ /* 0x000fe20000000000 */
[----:B------:R-:W-:Y:S01]  /*1770*/  VOTEU.ALL UP1, P3 ;  /* 0x0000000000ff7886 */ /* 0x000fe20001820000 */
[----:B------:R-:W-:Y:S02]  /*1780*/  BSSY.RECONVERGENT B5, `(.L_x_53) ;  /* 0x0000018000057945 */ /* 0x000fe40003800200 */
[----:B------:R-:W-:-:S04]  /*1790*/  @!UP0 UIADD3 UR10, UPT, UPT, -UR4, 0x100000, URZ ;  /* 0x00100000040a8890 */ /* 0x000fc8000fffe1ff */
[----:B------:R-:W-:Y:S02]  /*17a0*/  @!UP0 USHF.L.U32 UR11, UR10, 0xb, URZ ;  /* 0x0000000b0a0b8899 */ /* 0x000fe400080006ff */
[----:B------:R-:W-:Y:S02]  /*17b0*/  @!UP0 USHF.L.U32 UR10, UR10, 0x1, URZ ;  /* 0x000000010a0a8899 */ /* 0x000fe400080006ff */
[----:B------:R-:W-:-:S04]  /*17c0*/  @!UP0 UIADD3 UR4, UPT, UPT, -UR4, 0x100000, URZ ;  /* 0x0010000004048890 */ /* 0x000fc8000fffe1ff */
[----:B------:R-:W-:Y:S02]  /*17d0*/  @!UP0 USHF.L.U32 UR5, UR4, 0xb, URZ ;  /* 0x0000000b04058899 */ /* 0x000fe400080006ff */
[----:B------:R-:W-:Y:S01]  /*17e0*/  @!UP0 USHF.L.U32 UR4, UR4, 0x1, URZ ;  /* 0x0000000104048899 */ /* 0x000fe200080006ff */
[----:B------:R-:W-:Y:S01]  /*17f0*/  VOTEU.ALL UP0, P3 ;  /* 0x0000000000ff7886 */ /* 0x000fe20001800000 */
[----:B------:R-:W2:Y:S04]  /*1800*/  FENCE.VIEW.ASYNC.S ;  /* 0x00000000000073c6 */ /* 0x000ea80000000000 */
[----:B--2---:R2:W3:Y:S06]  /*1810*/  @!UP0 SYNCS.EXCH.64 URZ, [UR8+0x6000], UR10 ;  /* 0x0060000a08ff85b2 */ /* 0x0044ec0008000100 */
[----:B------:R2:W3:Y:S02]  /*1820*/  @!UP1 SYNCS.EXCH.64 URZ, [UR8+0x6020], UR4 ;  /* 0x0060200408ff95b2 */ /* 0x0004e40008000100 */
[----:B---3--:R-:W-:Y:S06]  /*1830*/  BAR.SYNC.DEFER_BLOCKING 0x0 ;  /* 0x0000000000007b1d */ /* 0x008fec0000010000 */
[----:B------:R-:W-:Y:S05]  /*1840*/  @P3 BRA `(.L_x_54) ;  /* 0x00000000002c3947 */ /* 0x000fea0003800000 */
[----:B--2---:R-:W-:Y:S02]  /*1850*/  UMOV UR4, 0x1 ;  /* 0x0000000100047882 */ /* 0x004fe40000000000 */
[----:B------:R-:W-:-:S04]  /*1860*/  UIADD3 UR10, UPT, UPT, -UR4, 0x100000, URZ ;  /* 0x00100000040a7890 */ /* 0x000fc8000fffe1ff */
[----:B------:R-:W-:Y:S02]  /*1870*/  USHF.L.U32 UR11, UR10, 0xb, URZ ;  /* 0x0000000b0a0b7899 */ /* 0x000fe400080006ff */
[----:B------:R-:W-:Y:S02]  /*1880*/  USHF.L.U32 UR10, UR10, 0x1, URZ ;  /* 0x000000010a0a7899 */ /* 0x000fe400080006ff */
[----:B------:R-:W-:-:S04]  /*1890*/  UIADD3 UR4, UPT, UPT, -UR4, 0x100000, URZ ;  /* 0x0010000004047890 */ /* 0x000fc8000fffe1ff */
[----:B------:R-:W-:Y:S02]  /*18a0*/  USHF.L.U32 UR5, UR4, 0xb, URZ ;  /* 0x0000000b04057899 */ /* 0x000fe400080006ff */
[----:B------:R-:W-:Y:S01]  /*18b0*/  USHF.L.U32 UR4, UR4, 0x1, URZ ;  /* 0x0000000104047899 */ /* 0x000fe200080006ff */
[----:B------:R-:W2:Y:S03]  /*18c0*/  FENCE.VIEW.ASYNC.S ;  /* 0x00000000000073c6 */ /* 0x000ea60000000000 */
[----:B--2---:R3:W2:Y:S08]  /*18d0*/  SYNCS.EXCH.64 URZ, [UR8+0x6008], UR10 ;  /* 0x0060080a08ff75b2 */ /* 0x0046b00008000100 */
[----:B------:R3:W4:Y:S02]  /*18e0*/  SYNCS.EXCH.64 URZ, [UR8+0x6028], UR4 ;  /* 0x0060280408ff75b2 */ /* 0x0007240008000100 */
[----:B---3--:R-:W-:Y:S01]  /*18f0*/  NOP ;  /* 0x0000000000007918 */ /* 0x008fe20000000000 */
.L_x_54:
[----:B--2---:R-:W-:Y:S05]  /*1900*/  BSYNC.RECONVERGENT B5 ;  /* 0x0000000000057941 */ /* 0x004fea0003800200 */
.L_x_53:
[----:B----4-:R-:W-:Y:S01]  /*1910*/  BAR.SYNC.DEFER_BLOCKING 0x0 ;  /* 0x0000000000007b1d */ /* 0x010fe20000010000 */
[----:B------:R-:W-:Y:S01]  /*1920*/  USHF.L.U32 UR15, UR7, 0x6, URZ ;  /* 0x00000006070f7899 */ /* 0x000fe200080006ff */
[----:B------:R-:W-:Y:S01]  /*1930*/  ISETP.GE.AND P0, PT, R6, 0x1, PT ;  /* 0x000000010600780c */ /* 0x000fe20003f06270 */
[----:B------:R-:W-:-:S03]  /*1940*/  USHF.L.U32 UR19, UR9, 0x6, URZ ;  /* 0x0000000609137899 */ /* 0x000fc600080006ff */
[----:B------:R-:W-:Y:S04]  /*1950*/  BSSY.RECONVERGENT B5, `(.L_x_55) ;  /* 0x000000d000057945 */ /* 0x000fe80003800200 */
[----:B------:R-:W-:Y:S05]  /*1960*/  @P3 BRA `(.L_x_56) ;  /* 0x00000000002c3947 */ /* 0x000fea0003800000 */
[----:B------:R-:W-:Y:S02]  /*1970*/  UMOV UR4, 0x1 ;  /* 0x0000000100047882 */ /* 0x000fe40000000000 */
[----:B------:R-:W-:-:S04]  /*1980*/  UIADD3 UR10, UPT, UPT, -UR4, 0x100000, URZ ;  /* 0x00100000040a7890 */ /* 0x000fc8000fffe1ff */
[----:B------:R-:W-:Y:S02]  /*1990*/  USHF.L.U32 UR11, UR10, 0xb, URZ ;  /* 0x0000000b0a0b7899 */ /* 0x000fe400080006ff */
[----:B------:R-:W-:Y:S02]  /*19a0*/  USHF.L.U32 UR10, UR10, 0x1, URZ ;  /* 0x000000010a0a7899 */ /* 0x000fe400080006ff */
[----:B------:R-:W-:-:S04]  /*19b0*/  UIADD3 UR4, UPT, UPT, -UR4, 0x100000, URZ ;  /* 0x0010000004047890 */ /* 0x000fc8000fffe1ff */
[----:B------:R-:W-:Y:S02]  /*19c0*/  USHF.L.U32 UR5, UR4, 0xb, URZ ;  /* 0x0000000b04057899 */ /* 0x000fe400080006ff */
[----:B------:R-:W-:Y:S01]  /*19d0*/  USHF.L.U32 UR4, UR4, 0x1, URZ ;  /* 0x0000000104047899 */ /* 0x000fe200080006ff */
[----:B------:R-:W2:Y:S03]  /*19e0*/  FENCE.VIEW.ASYNC.S ;  /* 0x00000000000073c6 */ /* 0x000ea60000000000 */
[----:B--2---:R2:W3:Y:S08]  /*19f0*/  SYNCS.EXCH.64 URZ, [UR8+0x6010], UR10 ;  /* 0x0060100a08ff75b2 */ /* 0x0044f00008000100 */
[----:B------:R2:W4:Y:S01]  /*1a00*/  SYNCS.EXCH.64 URZ, [UR8+0x6030], UR4 ;  /* 0x0060300408ff75b2 */ /* 0x0005220008000100 */
[----:B------:R-:W-:Y:S01]  /*1a10*/  NOP ;  /* 0x0000000000007918 */ /* 0x000fe20000000000 */
.L_x_56:
[----:B--2---:R-:W-:Y:S05]  /*1a20*/  BSYNC.RECONVERGENT B5 ;  /* 0x0000000000057941 */ /* 0x004fea0003800200 */
.L_x_55:
[----:B------:R-:W-:Y:S05]  /*1a30*/  @!P0 BRA `(.L_x_57) ;  /* 0x0000000800108947 */ /* 0x000fea0003800000 */
[----:B---34-:R-:W-:Y:S01]  /*1a40*/  BAR.SYNC.DEFER_BLOCKING 0x0 ;  /* 0x0000000000007b1d */ /* 0x018fe20000010000 */
[----:B------:R-:W-:Y:S01]  /*1a50*/  @!P3 IMAD.MOV.U32 R2, RZ, RZ, 0x2000 ;  /* 0x00002000ff02b424 */ /* 0x000fe200078e00ff */
[----:B------:R-:W-:Y:S02]  /*1a60*/  ELECT P1, URZ, PT ;  /* 0x0000000000ff782f */ /* 0x000fe40003820000 */
[----:B------:R-:W-:Y:S02]  /*1a70*/  ELECT P0, URZ, PT ;  /* 0x0000000000ff782f */ /* 0x000fe40003800000 */
[C---:B------:R-:W-:Y:S01]  /*1a80*/  ISETP.LT.U32.AND P1, PT, R20.reuse, 0x20, P1 ;  /* 0x000000201400780c */ /* 0x040fe20000f21070 */
[----:B------:R-:W-:Y:S01]  /*1a90*/  UMOV UR11, UR15 ;  /* 0x0000000f000b7c82 */ /* 0x000fe20008000000 */
[----:B------:R-:W-:Y:S01]  /*1aa0*/  ISETP.LT.U32.AND P0, PT, R20, 0x20, P0 ;  /* 0x000000201400780c */ /* 0x000fe20000701070 */
[----:B------:R-:W-:-:S10]  /*1ab0*/  UIADD3 UR16, UPT, UPT, UR8, 0x3000, URZ ;  /* 0x0000300008107890 */ /* 0x000fd4000fffe0ff */
[----:B------:R-:W-:Y:S01]  /*1ac0*/  VOTEU.ANY UP0, P1 ;  /* 0x0000000000ff7886 */ /* 0x000fe20000800100 */
[----:B------:R-:W-:Y:S01]  /*1ad0*/  VOTEU.ANY UP2, P1 ;  /* 0x0000000000ff7886 */ /* 0x000fe20000840100 */
[----:B------:R-:W-:Y:S01]  /*1ae0*/  VOTEU.ANY UP1, P0 ;  /* 0x0000000000ff7886 */ /* 0x000fe20000020100 */
[----:B------:R-:W-:Y:S01]  /*1af0*/  VOTEU.ANY UP3, P0 ;  /* 0x0000000000ff7886 */ /* 0x000fe20000060100 */
[----:B------:R2:W-:Y:S01]  /*1b00*/  @!P3 SYNCS.ARRIVE.TRANS64 RZ, [UR8+0x6000], R2 ;  /* 0x00600002ffffb9a7 */ /* 0x0005e20008000008 */
[----:B------:R3:W-:Y:S06]  /*1b10*/  MEMBAR.ALL.CTA ;  /* 0x0000000000007992 */ /* 0x0007ec0000008000 */
[----:B---3--:R-:W3:Y:S01]  /*1b20*/  FENCE.VIEW.ASYNC.S ;  /* 0x00000000000073c6 */ /* 0x008ee20000000000 */
[----:B------:R-:W-:Y:S01]  /*1b30*/  @UP0 UIADD3 UR9, UPT, UPT, UR8, 0x6000, URZ ;  /* 0x0000600008090890 */ /* 0x000fe2000fffe0ff */
[----:B------:R-:W-:Y:S01]  /*1b40*/  @UP0 UMOV UR10, URZ ;  /* 0x000000ff000a0c82 */ /* 0x000fe20008000000 */
[----:B------:R-:W-:Y:S01]  /*1b50*/  @UP1 UIADD3 UR17, UPT, UPT, UR8, 0x6000, URZ ;  /* 0x0000600008111890 */ /* 0x000fe2000fffe0ff */
[----:B------:R-:W-:Y:S01]  /*1b60*/  @UP1 UMOV UR18, URZ ;  /* 0x000000ff00121c82 */ /* 0x000fe20008000000 */
[----:B------:R-:W-:Y:S01]  /*1b70*/  UISETP.NE.U32.AND UP0, UPT, UR22, URZ, UPT ;  /* 0x000000ff1600728c */ /* 0x000fe2000bf05070 */
[----:B---3--:R-:W-:Y:S06]  /*1b80*/  BAR.SYNC.DEFER_BLOCKING 0x0 ;  /* 0x0000000000007b1d */ /* 0x008fec0000010000 */
[----:B------:R2:W-:Y:S02]  /*1b90*/  @UP2 UTMALDG.2D [UR8], [UR24] ;  /* 0x00000008180025b4 */ /* 0x0005e40008008000 */
[----:B------:R-:W-:Y:S06]  /*1ba0*/  BAR.SYNC.DEFER_BLOCKING 0x0 ;  /* 0x0000000000007b1d */ /* 0x000fec0000010000 */
[----:B------:R2:W-:Y:S02]  /*1bb0*/  @UP3 UTMALDG.2D [UR16], [UR26] ;  /* 0x000000101a0035b4 */ /* 0x0005e40008008000 */
[----:B------:R-:W-:Y:S06]  /*1bc0*/  BAR.SYNC.DEFER_BLOCKING 0x0 ;  /* 0x0000000000007b1d */ /* 0x000fec0000010000 */
[----:B------:R-:W3:Y:S02]  /*1bd0*/  SYNCS.PHASECHK.TRANS64.TRYWAIT P0, [UR8+0x6000], RZ ;  /* 0x006000ffff0075a7 */ /* 0x000ee40008001108 */
[----:B--23--:R-:W-:Y:S05]  /*1be0*/  @!P0 BRA `(.L_x_58) ;  /* 0x0000000c00488947 */ /* 0x00cfea0003800000 */
.L_x_74:
[----:B------:R-:W-:Y:S05]  /*1bf0*/  BRA.U UP0, `(.L_x_59) ;  /* 0x00000001004c7547 */ /* 0x000fea000b800000 */
[----:B------:R-:W-:Y:S02]  /*1c00*/  USHF.R.U32.HI UR4, URZ, 0x4, UR8 ;  /* 0x00000004ff047899 */ /* 0x000fe40008011608 */
[----:B------:R-:W-:Y:S02]  /*1c10*/  USHF.R.U32.HI UR6, URZ, 0x4, UR16 ;  /* 0x00000004ff067899 */ /* 0x000fe40008011610 */
[----:B------:R-:W-:Y:S02]  /*1c20*/  USGXT.U32 UR4, UR4, 0xe ;  /* 0x0000000e0404789a */ /* 0x000fe40008000000 */
[----:B------:R-:W-:Y:S01]  /*1c30*/  USGXT.U32 UR6, UR6, 0xe ;  /* 0x0000000e0606789a */ /* 0x000fe20008000000 */
[----:B------:R-:W-:Y:S01]  /*1c40*/  UMOV UR10, 0xfffffffe ;  /* 0xfffffffe000a7882 */ /* 0x000fe20000000000 */
[----:B------:R-:W-:Y:S01]  /*1c50*/  UMOV UR11, 0x7fffbfdf ;  /* 0x7fffbfdf000b7882 */ /* 0x000fe20000000000 */
[----:B------:R-:W-:Y:S01]  /*1c60*/  UMOV UR5, URZ ;  /* 0x000000ff00057c82 */ /* 0x000fe20008000000 */
[----:B------:R-:W-:Y:S01]  /*1c70*/  UMOV UR7, URZ ;  /* 0x000000ff00077c82 */ /* 0x000fe20008000000 */
[----:B------:R-:W-:-:S02]  /*1c80*/  UIADD3.64 UR16, UPT, UPT, UR4, -UR10, URZ ;  /* 0x8000000a04107297 */ /* 0x000fc4000fffe0ff */
[----:B------:R-:W-:Y:S01]  /*1c90*/  UIADD3.64 UR10, UPT, UPT, UR6, -UR10, URZ ;  /* 0x8000000a060a7297 */ /* 0x000fe2000fffe0ff */
[----:B------:R-:W-:Y:S01]  /*1ca0*/  UMOV UR28, 0x0 ;  /* 0x00000000001c7882 */ /* 0x000fe20000000000 */
[----:B------:R-:W-:Y:S01]  /*1cb0*/  UMOV UR29, 0x4100490 ;  /* 0x04100490001d7882 */ /* 0x000fe20000000000 */
[----:B------:R-:W-:Y:S01]  /*1cc0*/  UMOV UR5, 0x80004020 ;  /* 0x8000402000057882 */ /* 0x000fe20000000000 */
[----:B------:R-:W-:Y:S01]  /*1cd0*/  UMOV UR7, 0x80004020 ;  /* 0x8000402000077882 */ /* 0x000fe20000000000 */
[----:B------:R-:W-:Y:S01]  /*1ce0*/  UMOV UR30, 0x0 ;  /* 0x00000000001e7882 */ /* 0x000fe20000000000 */
[----:B------:R-:W-:Y:S01]  /*1cf0*/  UMOV UR31, 0x4100490 ;  /* 0x04100490001f7882 */ /* 0x000fe20000000000 */
[----:B------:R2:W-:Y:S02]  /*1d00*/  UTCHMMA gdesc[UR4], gdesc[UR6], tmem[UR23], tmem[UR28], idesc[UR29], !UPT ;  /* 0x00ff1c06040075ea */ /* 0x0005e4000f800017 */
[----:B------:R2:W-:Y:S01]  /*1d10*/  UTCHMMA gdesc[UR16], gdesc[UR10], tmem[UR23], tmem[UR30], idesc[UR31], UPT ;  /* 0x00ff1e0a100075ea */ /* 0x0005e2000b800017 */
[----:B------:R-:W-:-:S02]  /*1d20*/  NOP ;  /* 0x0000000000007918 */ /* 0x000fc40000000000 */
.L_x_59:
[----:B------:R-:W-:Y:S01]  /*1d30*/  ELECT P0, URZ, PT ;  /* 0x0000000000ff782f */ /* 0x000fe20003800000 */
[----:B--2---:R-:W-:Y:S01]  /*1d40*/  UMOV UR4, UR12 ;  /* 0x0000000c00047c82 */ /* 0x004fe20008000000 */
[----:B------:R-:W-:Y:S02]  /*1d50*/  UMOV UR5, URZ ;  /* 0x000000ff00057c82 */ /* 0x000fe40008000000 */
[----:B------:R-:W-:-:S13]  /*1d60*/  ISETP.LT.U32.AND P0, PT, R20, 0x20, P0 ;  /* 0x000000201400780c */ /* 0x000fda0000701070 */
[----:B------:R-:W-:Y:S01]  /*1d70*/  VOTEU.ANY UP0, P0 ;  /* 0x0000000000ff7886 */ /* 0x000fe20000000100 */
[----:B------:R-:W-:Y:S01]  /*1d80*/  VOTEU.ANY UP1, P0 ;  /* 0x0000000000ff7886 */ /* 0x000fe20000020100 */
[----:B------:R-:W-:-:S03]  /*1d90*/  ISETP.GE.U32.AND P0, PT, R6, 0x21, PT ;  /* 0x000000210600780c */ /* 0x000fc60003f06070 */
[----:B------:R-:W-:Y:S02]  /*1da0*/  @UP0 UMOV UR4, UR4 ;  /* 0x0000000400040c82 */ /* 0x000fe40008000000 */
[----:B------:R2:W-:Y:S01]  /*1db0*/  @UP1 UTCBAR [UR4], URZ ;  /* 0x000000ff040013e9 */ /* 0x0005e200080000ff */
[----:B------:R-:W-:Y:S06]  /*1dc0*/  BAR.SYNC.DEFER_BLOCKING 0x0 ;  /* 0x0000000000007b1d */ /* 0x000fec0000010000 */
[----:B------:R-:W3:Y:S02]  /*1dd0*/  SYNCS.PHASECHK.TRANS64.TRYWAIT P1, [UR8+0x6020], RZ ;  /* 0x006020ffff0075a7 */ /* 0x000ee40008021108 */
[----:B--23--:R-:W-:Y:S05]  /*1de0*/  @!P1 BRA `(.L_x_60) ;  /* 0x0000000800d49947 */ /* 0x00cfea0003800000 */
.L_x_75:
[----:B------:R-:W-:Y:S01]  /*1df0*/  UMOV UR4, URZ ;  /* 0x000000ff00047c82 */ /* 0x000fe20008000000 */
[----:B------:R-:W-:Y:S05]  /*1e00*/  @!P0 BRA `(.L_x_57) ;  /* 0x00000004001c8947 */ /* 0x000fea0003800000 */
[----:B------:R-:W2:Y:S01]  /*1e10*/  LDCU UR29, c[0x0][0x3a0] ;  /* 0x00007400ff1d77ac */ /* 0x000ea20008000800 */
[----:B------:R-:W-:Y:S01]  /*1e20*/  UMOV UR9, 0x1 ;  /* 0x0000000100097882 */ /* 0x000fe20000000000 */
[----:B------:R-:W-:-:S05]  /*1e30*/  UMOV UR14, 0x20 ;  /* 0x00000020000e7882 */ /* 0x000fca0000000000 */
.L_x_64:
[----:B------:R-:W-:Y:S01]  /*1e40*/  BAR.SYNC.DEFER_BLOCKING 0x0 ;  /* 0x0000000000007b1d */ /* 0x000fe20000010000 */
[----:B------:R-:W-:Y:S01]  /*1e50*/  ULEA UR28, UR9, UR8, 0x3 ;  /* 0x00000008091c7291 */ /* 0x000fe2000f8e18ff */
[----:B------:R-:W-:Y:S01]  /*1e60*/  @!P3 IMAD.MOV.U32 R2, RZ, RZ, 0x2000 ;  /* 0x00002000ff02b424 */ /* 0x000fe200078e00ff */
[----:B------:R-:W-:Y:S01]  /*1e70*/  ELECT P1, URZ, PT ;  /* 0x0000000000ff782f */ /* 0x000fe20003820000 */
[----:B------:R-:W-:-:S03]  /*1e80*/  ULEA UR12, UR9, UR8, 0xc ;  /* 0x00000008090c7291 */ /* 0x000fc6000f8e60ff */
[----:B------:R-:W-:Y:S02]  /*1e90*/  ISETP.LT.U32.AND P1, PT, R20, 0x20, P1 ;  /* 0x000000201400780c */ /* 0x000fe40000f21070 */
[----:B------:R-:W-:Y:S01]  /*1ea0*/  ELECT P0, URZ, PT ;  /* 0x0000000000ff782f */ /* 0x000fe20003800000 */
[----:B------:R-:W-:-:S03]  /*1eb0*/  UIADD3 UR16, UPT, UPT, UR12, 0x3000, URZ ;  /* 0x000030000c107890 */ /* 0x000fc6000fffe0ff */
[----:B------:R-:W-:Y:S01]  /*1ec0*/  ISETP.LT.U32.AND P0, PT, R20, 0x20, P0 ;  /* 0x000000201400780c */ /* 0x000fe20000701070 */
[----:B------:R-:W-:Y:S01]  /*1ed0*/  UMOV UR18, UR14 ;  /* 0x0000000e00127c82 */ /* 0x000fe20008000000 */
[----:B------:R-:W-:-:S05]  /*1ee0*/  USHF.L.U32 UR5, UR4, 0x1f, URZ ;  /* 0x0000001f04057899 */ /* 0x000fca00080006ff */
[----:B------:R-:W-:Y:S01]  /*1ef0*/  VOTEU.ANY UP0, P1 ;  /* 0x0000000000ff7886 */ /* 0x000fe20000800100 */
[----:B------:R3:W-:Y:S01]  /*1f00*/  @!P3 SYNCS.ARRIVE.TRANS64 RZ, [UR28+0x6000], R2 ;  /* 0x00600002ffffb9a7 */ /* 0x0007e2000800001c */
[----:B------:R4:W-:Y:S06]  /*1f10*/  MEMBAR.ALL.CTA ;  /* 0x0000000000007992 */ /* 0x0009ec0000008000 */
[----:B----4-:R-:W4:Y:S01]  /*1f20*/  FENCE.VIEW.ASYNC.S ;  /* 0x00000000000073c6 */ /* 0x010f220000000000 */
[----:B------:R-:W-:Y:S01]  /*1f30*/  @UP0 UIADD3 UR13, UPT, UPT, UR28, 0x6000, URZ ;  /* 0x000060001c0d0890 */ /* 0x000fe2000fffe0ff */
[----:B----4-:R-:W-:Y:S01]  /*1f40*/  VOTEU.ANY UP0, P1 ;  /* 0x0000000000ff7886 */ /* 0x010fe20000800100 */
[----:B------:R-:W-:Y:S01]  /*1f50*/  VOTEU.ANY UP1, P0 ;  /* 0x0000000000ff7886 */ /* 0x000fe20000020100 */
[----:B---3--:R-:W-:-:S04]  /*1f60*/  IMAD.U32 R2, RZ, RZ, UR5 ;  /* 0x00000005ff027e24 */ /* 0x008fc8000f8e00ff */
[----:B------:R-:W-:Y:S01]  /*1f70*/  @UP1 UIADD3 UR17, UPT, UPT, UR28, 0x6000, URZ ;  /* 0x000060001c111890 */ /* 0x000fe2000fffe0ff */
[----:B------:R-:W-:Y:S01]  /*1f80*/  VOTEU.ANY UP1, P0 ;  /* 0x0000000000ff7886 */ /* 0x000fe20000020100 */
[----:B------:R-:W-:Y:S06]  /*1f90*/  BAR.SYNC.DEFER_BLOCKING 0x0 ;  /* 0x0000000000007b1d */ /* 0x000fec0000010000 */
[----:B------:R3:W-:Y:S01]  /*1fa0*/  @UP0 UTMALDG.2D [UR12], [UR24] ;  /* 0x0000000c180005b4 */ /* 0x0007e20008008000 */
[----:B------:R-:W-:Y:S01]  /*1fb0*/  UISETP.NE.U32.AND UP0, UPT, UR22, URZ, UPT ;  /* 0x000000ff1600728c */ /* 0x000fe2000bf05070 */
[----:B------:R-:W-:Y:S06]  /*1fc0*/  BAR.SYNC.DEFER_BLOCKING 0x0 ;  /* 0x0000000000007b1d */ /* 0x000fec0000010000 */
[----:B------:R3:W-:Y:S02]  /*1fd0*/  @UP1 UTMALDG.2D [UR16], [UR26] ;  /* 0x000000101a0015b4 */ /* 0x0007e40008008000 */
[----:B------:R-:W-:Y:S06]  /*1fe0*/  BAR.SYNC.DEFER_BLOCKING 0x0 ;  /* 0x0000000000007b1d */ /* 0x000fec0000010000 */
[----:B------:R-:W4:Y:S02]  /*1ff0*/  SYNCS.PHASECHK.TRANS64.TRYWAIT P0, [UR28+0x6000], R2 ;  /* 0x00600002ff0075a7 */ /* 0x000f24000800111c */
[----:B---34-:R-:W-:Y:S05]  /*2000*/  @!P0 BRA `(.L_x_61) ;  /* 0x0000000800588947 */ /* 0x018fea0003800000 */
.L_x_76:
[----:B------:R-:W-:Y:S05]  /*2010*/  BRA.U UP0, `(.L_x_62) ;  /* 0x00000001004c7547 */ /* 0x000fea000b800000 */
[----:B------:R-:W-:Y:S02]  /*2020*/  USHF.R.U32.HI UR10, URZ, 0x4, UR12 ;  /* 0x00000004ff0a7899 */ /* 0x000fe4000801160c */
[----:B------:R-:W-:Y:S02]  /*2030*/  USHF.R.U32.HI UR12, URZ, 0x4, UR16 ;  /* 0x00000004ff0c7899 */ /* 0x000fe40008011610 */
[----:B------:R-:W-:Y:S02]  /*2040*/  USGXT.U32 UR10, UR10, 0xe ;  /* 0x0000000e0a0a789a */ /* 0x000fe40008000000 */
[----:B------:R-:W-:Y:S02]  /*2050*/  USGXT.U32 UR12, UR12, 0xe ;  /* 0x0000000e0c0c789a */ /* 0x000fe40008000000 */
[----:B------:R-:W-:Y:S02]  /*2060*/  UIADD3 UR16, UP0, UPT, UR10, 0x2, URZ ;  /* 0x000000020a107890 */ /* 0x000fe4000ff1e0ff */
[----:B------:R-:W-:Y:S01]  /*2070*/  UIADD3 UR30, UP1, UPT, UR12, 0x2, URZ ;  /* 0x000000020c1e7890 */ /* 0x000fe2000ff3e0ff */
[----:B------:R-:W-:Y:S01]  /*2080*/  UMOV UR5, URZ ;  /* 0x000000ff00057c82 */ /* 0x000fe20008000000 */
[----:B------:R-:W-:Y:S01]  /*2090*/  UMOV UR6, URZ ;  /* 0x000000ff00067c82 */ /* 0x000fe20008000000 */
[----:B------:R-:W-:-:S02]  /*20a0*/  UIADD3.X UR17, UPT, UPT, UR5, -0x7fffbfe0, URZ, UP0, !UPT ;  /* 0x8000402005117890 */ /* 0x000fc400087fe4ff */
[----:B------:R-:W-:Y:S01]  /*20b0*/  UIADD3.X UR31, UPT, UPT, UR6, -0x7fffbfe0, URZ, UP1, !UPT ;  /* 0x80004020061f7890 */ /* 0x000fe20008ffe4ff */
[----:B------:R-:W-:Y:S01]  /*20c0*/  UMOV UR32, 0x0 ;  /* 0x0000000000207882 */ /* 0x000fe20000000000 */
[----:B------:R-:W-:Y:S01]  /*20d0*/  UMOV UR33, 0x4100490 ;  /* 0x0410049000217882 */ /* 0x000fe20000000000 */
[----:B------:R-:W-:Y:S01]  /*20e0*/  UMOV UR11, 0x80004020 ;  /* 0x80004020000b7882 */ /* 0x000fe20000000000 */
[----:B------:R-:W-:Y:S01]  /*20f0*/  UMOV UR13, 0x80004020 ;  /* 0x80004020000d7882 */ /* 0x000fe20000000000 */
[----:B------:R-:W-:Y:S01]  /*2100*/  UMOV UR6, 0x0 ;  /* 0x0000000000067882 */ /* 0x000fe20000000000 */
[----:B------:R-:W-:Y:S01]  /*2110*/  UMOV UR7, 0x4100490 ;  /* 0x0410049000077882 */ /* 0x000fe20000000000 */
[----:B------:R3:W-:Y:S02]  /*2120*/  UTCHMMA gdesc[UR10], gdesc[UR12], tmem[UR23], tmem[UR32], idesc[UR33], UPT ;  /* 0x00ff200c0a0075ea */ /* 0x0007e4000b800017 */
[----:B------:R3:W-:Y:S01]  /*2130*/  UTCHMMA gdesc[UR16], gdesc[UR30], tmem[UR23], tmem[UR6], idesc[UR7], UPT ;  /* 0x00ff061e100075ea */ /* 0x0007e2000b800017 */
[----:B------:R-:W-:-:S02]  /*2140*/  NOP ;  /* 0x0000000000007918 */ /* 0x000fc40000000000 */
.L_x_62:
[----:B------:R-:W-:Y:S01]  /*2150*/  ELECT P0, URZ, PT ;  /* 0x0000000000ff782f */ /* 0x000fe20003800000 */
[----:B---3--:R-:W-:-:S03]  /*2160*/  UIADD3 UR6, UPT, UPT, UR28, 0x6020, URZ ;  /* 0x000060201c067890 */ /* 0x008fc6000fffe0ff */
[----:B------:R-:W-:Y:S01]  /*2170*/  ISETP.LT.U32.AND P0, PT, R20, 0x20, P0 ;  /* 0x000000201400780c */ /* 0x000fe20000701070 */
[----:B------:R-:W-:-:S12]  /*2180*/  UMOV UR7, URZ ;  /* 0x000000ff00077c82 */ /* 0x000fd80008000000 */
[----:B------:R-:W-:Y:S01]  /*2190*/  VOTEU.ANY UP0, P0 ;  /* 0x0000000000ff7886 */ /* 0x000fe20000000100 */
[----:B------:R-:W-:-:S04]  /*21a0*/  VOTEU.ANY UP1, P0 ;  /* 0x0000000000ff7886 */ /* 0x000fc80000020100 */
[----:B------:R-:W-:Y:S02]  /*21b0*/  @UP0 UMOV UR6, UR6 ;  /* 0x0000000600060c82 */ /* 0x000fe40008000000 */
[----:B------:R3:W-:Y:S01]  /*21c0*/  @UP1 UTCBAR [UR6], URZ ;  /* 0x000000ff060013e9 */ /* 0x0007e200080000ff */
[----:B------:R-:W-:Y:S06]  /*21d0*/  BAR.SYNC.DEFER_BLOCKING 0x0 ;  /* 0x0000000000007b1d */ /* 0x000fec0000010000 */
[----:B------:R-:W4:Y:S02]  /*21e0*/  SYNCS.PHASECHK.TRANS64.TRYWAIT P0, [UR28+0x6020], R2 ;  /* 0x00602002ff0075a7 */ /* 0x000f24000800111c */
[----:B---34-:R-:W-:Y:S05]  /*21f0*/  @!P0 BRA `(.L_x_63) ;  /* 0x0000000400e88947 */ /* 0x018fea0003800000 */
.L_x_77:
[----:B------:R-:W-:Y:S02]  /*2200*/  UIADD3 UR9, UPT, UPT, UR9, 0x1, URZ ;  /* 0x0000000109097890 */ /* 0x000fe4000fffe0ff */
[----:B------:R-:W-:Y:S02]  /*2210*/  UIADD3 UR14, UPT, UPT, UR14, 0x20, URZ ;  /* 0x000000200e0e7890 */ /* 0x000fe4000fffe0ff */
[----:B------:R-:W-:-:S04]  /*2220*/  UISETP.NE.U32.AND UP0, UPT, UR9, 0x3, UPT ;  /* 0x000000030900788c */ /* 0x000fc8000bf05070 */
[----:B------:R-:W-:Y:S02]  /*2230*/  USEL UR5, URZ, 0x1, UP0 ;  /* 0x00000001ff057887 */ /* 0x000fe40008000000 */
[----:B------:R-:W-:Y:S02]  /*2240*/  USEL UR9, UR9, URZ, UP0 ;  /* 0x000000ff09097287 */ /* 0x000fe40008000000 */
[----:B--2---:R-:W-:Y:S02]  /*2250*/  UISETP.GE.AND UP0, UPT, UR14, UR29, UPT ;  /* 0x0000001d0e00728c */ /* 0x004fe4000bf06270 */
[----:B------:R-:W-:-:S07]  /*2260*/  ULOP3.LUT UR4, UR4, UR5, URZ, 0x3c, !UPT ;  /* 0x0000000504047292 */ /* 0x000fce000f8e3cff */
[----:B------:R-:W-:Y:S05]  /*2270*/  BRA.U !UP0, `(.L_x_64) ;  /* 0xfffffff908f07547 */ /* 0x000fea000b83ffff */
.L_x_57:
[----:B---34-:R-:W-:Y:S06]  /*2280*/  BAR.SYNC.DEFER_BLOCKING 0x0 ;  /* 0x0000000000007b1d */ /* 0x018fec0000010000 */
[----:B------:R-:W-:Y:S04]  /*2290*/  BSSY.RECONVERGENT B5, `(.L_x_65) ;  /* 0x0000004000057945 */ /* 0x000fe80003800200 */
[----:B------:R-:W-:Y:S05]  /*22a0*/  @P3 BRA `(.L_x_66) ;  /* 0x0000000000083947 */ /* 0x000fea0003800000 */
[----:B------:R-:W2:Y:S02]  /*22b0*/  SYNCS.CCTL.IV [UR8+0x6000] ;  /* 0x00600000ff0079b1 */ /* 0x000ea40008000008 */
[----:B--2---:R-:W2:Y:S02]  /*22c0*/  SYNCS.CCTL.IV [UR8+0x6020] ;  /* 0x00602000ff0079b1 */ /* 0x004ea40008000008 */
.L_x_66:
[----:B------:R-:W-:Y:S05]  /*22d0*/  BSYNC.RECONVERGENT B5 ;  /* 0x0000000000057941 */ /* 0x000fea0003800200 */
.L_x_65:
[----:B--2---:R-:W-:Y:S06]  /*22e0*/  BAR.SYNC.DEFER_BLOCKING 0x0 ;  /* 0x0000000000007b1d */ /* 0x004fec0000010000 */
[----:B------:R-:W-:Y:S04]  /*22f0*/  BSSY.RECONVERGENT B5, `(.L_x_67) ;  /* 0x0000004000057945 */ /* 0x000fe80003800200 */
[----:B------:R-:W-:Y:S05]  /*2300*/  @P3 BRA `(.L_x_68) ;  /* 0x0000000000083947 */ /* 0x000fea0003800000 */
[----:B------:R-:W2:Y:S02]  /*2310*/  SYNCS.CCTL.IV [UR8+0x6008] ;  /* 0x00600800ff0079b1 */ /* 0x000ea40008000008 */
[----:B--2---:R-:W2:Y:S02]  /*2320*/  SYNCS.CCTL.IV [UR8+0x6028] ;  /* 0x00602800ff0079b1 */ /* 0x004ea40008000008 */
.L_x_68:
[----:B------:R-:W-:Y:S05]  /*2330*/  BSYNC.RECONVERGENT B5 ;  /* 0x0000000000057941 */ /* 0x000fea0003800200 */
.L_x_67:
[----:B--2---:R-:W-:Y:S06]  /*2340*/  BAR.SYNC.DEFER_BLOCKING 0x0 ;  /* 0x0000000000007b1d */ /* 0x004fec0000010000 */
[----:B------:R-:W-:Y:S04]  /*2350*/  BSSY.RECONVERGENT B5, `(.L_x_69) ;  /* 0x0000004000057945 */ /* 0x000fe80003800200 */
[----:B------:R-:W-:Y:S05]  /*2360*/  @P3 BRA `(.L_x_70) ;  /* 0x0000000000083947 */ /* 0x000fea0003800000 */
[----:B------:R-:W2:Y:S02]  /*2370*/  SYNCS.CCTL.IV [UR8+0x6010] ;  /* 0x00601000ff0079b1 */ /* 0x000ea40008000008 */
[----:B--2---:R-:W2:Y:S02]  /*2380*/  SYNCS.CCTL.IV [UR8+0x6030] ;  /* 0x00603000ff0079b1 */ /* 0x004ea40008000008 */
.L_x_70:
[----:B------:R-:W-:Y:S05]  /*2390*/  BSYNC.RECONVERGENT B5 ;  /* 0x0000000000057941 */ /* 0x000fea0003800200 */
.L_x_69:
[----:B------:R-:W-:Y:S01]  /*23a0*/  USHF.L.U32 UR4, UR22, 0x15, URZ ;  /* 0x0000001516047899 */ /* 0x000fe200080006ff */
[C---:B------:R-:W-:Y:S01]  /*23b0*/  IMAD.SHL.U32 R2, R0.reuse, 0x40, RZ ;  /* 0x0000004000027824 */ /* 0x040fe200078e00ff */
[----:B------:R-:W-:Y:S01]  /*23c0*/  USHF.L.U32 UR22, UR22, 0x3, URZ ;  /* 0x0000000316167899 */ /* 0x000fe200080006ff */
[C---:B------:R-:W-:Y:S01]  /*23d0*/  IMAD.SHL.U32 R21, R0.reuse, 0x2, RZ ;  /* 0x0000000200157824 */ /* 0x040fe200078e00ff */
[----:B------:R-:W-:Y:S01]  /*23e0*/  ULOP3.LUT UR4, UR4, 0x600000, URZ, 0xc0, !UPT ;  /* 0x0060000004047892 */ /* 0x000fe2000f8ec0ff */
[C---:B------:R-:W-:Y:S01]  /*23f0*/  IMAD.SHL.U32 R3, R0.reuse, 0x10, RZ ;  /* 0x0000001000037824 */ /* 0x040fe200078e00ff */
[----:B------:R-:W-:Y:S01]  /*2400*/  ULOP3.LUT UR22, UR22, 0x20, URZ, 0xc0, !UPT ;  /* 0x0000002016167892 */ /* 0x000fe2000f8ec0ff */
[----:B------:R-:W-:Y:S01]  /*2410*/  SHF.R.U32.HI R22, RZ, 0x1, R0 ;  /* 0x00000001ff167819 */ /* 0x000fe20000011600 */
[----:B------:R-:W-:Y:S01]  /*2420*/  IMAD.SHL.U32 R0, R0, 0x80, RZ ;  /* 0x0000008000007824 */ /* 0x000fe200078e00ff */
[----:B------:R-:W-:Y:S01]  /*2430*/  LOP3.LUT R2, R2, 0x1800, RZ, 0xc0, !PT ;  /* 0x0000180002027812 */ /* 0x000fe200078ec0ff */
[----:B------:R-:W-:Y:S01]  /*2440*/  UIADD3 UR4, UPT, UPT, UR22, UR4, UR23 ;  /* 0x0000000416047290 */ /* 0x000fe2000fffe017 */
[----:B------:R-:W-:-:S02]  /*2450*/  LOP3.LUT R21, R21, 0x20, RZ, 0xc0, !PT ;  /* 0x0000002015157812 */ /* 0x000fc400078ec0ff */
[----:B------:R-:W-:Y:S02]  /*2460*/  ELECT P0, URZ, PT ;  /* 0x0000000000ff782f */ /* 0x000fe40003800000 */
[----:B------:R-:W-:Y:S01]  /*2470*/  LOP3.LUT R2, R2, 0x70, R3, 0xf8, !PT ;  /* 0x0000007002027812 */ /* 0x000fe200078ef803 */
[----:B------:R-:W-:Y:S01]  /*2480*/  UMOV UR9, UR19 ;  /* 0x0000001300097c82 */ /* 0x000fe20008000000 */
[----:B------:R-:W-:Y:S01]  /*2490*/  LOP3.LUT R21, R21, 0x40, R22, 0xf8, !PT ;  /* 0x0000004015157812 */ /* 0x000fe200078ef816 */
[----:B------:R-:W-:Y:S01]  /*24a0*/  UMOV UR10, UR15 ;  /* 0x0000000f000a7c82 */ /* 0x000fe20008000000 */
[----:B------:R-:W-:Y:S01]  /*24b0*/  ISETP.LT.U32.AND P0, PT, R20, 0x20, P0 ;  /* 0x000000201400780c */ /* 0x000fe20000701070 */
[----:B-----5:R-:W-:Y:S01]  /*24c0*/  LDTM.16dp32bit_t0_t15.x16 R4, tmem[UR4] ;  /* 0x00000004000479ee */ /* 0x020fe20008a00000 */
[----:B------:R-:W3:Y:S01]  /*24d0*/  LDTM.16dp32bit_t16_t31.x16 R4, tmem[UR4+0x10] ;  /* 0x00001004000479ee */ /* 0x000ee20008a20000 */
[----:B------:R-:W-:Y:S01]  /*24e0*/  LOP3.LUT R21, R2, R21, RZ, 0x3c, !PT ;  /* 0x0000001502157212 */ /* 0x000fe200078e3cff */
[----:B------:R-:W-:-:S03]  /*24f0*/  NOP ;  /* 0x0000000000007918 */ /* 0x000fc60000000000 */
[----:B------:R-:W-:-:S04]  /*2500*/  LOP3.LUT R0, R21, 0x780, R0, 0xf8, !PT ;  /* 0x0000078015007812 */ /* 0x000fc800078ef800 */
[----:B------:R-:W-:Y:S02]  /*2510*/  LOP3.LUT R2, R0, 0x10, RZ, 0x3c, !PT ;  /* 0x0000001000027812 */ /* 0x000fe400078e3cff */
[----:B---3--:R-:W-:Y:S01]  /*2520*/  VOTEU.ANY UP1, P0 ;  /* 0x0000000000ff7886 */ /* 0x008fe20000020100 */
[----:B------:R-:W-:Y:S01]  /*2530*/  VOTEU.ANY UP0, P0 ;  /* 0x0000000000ff7886 */ /* 0x000fe20000000100 */
[----:B------:R-:W-:Y:S02]  /*2540*/  F2FP.BF16.F32.PACK_AB R4, R5, R4 ;  /* 0x000000040504723e */ /* 0x000fe400000010ff */
[----:B------:R-:W-:Y:S02]  /*2550*/  F2FP.BF16.F32.PACK_AB R5, R7, R6 ;  /* 0x000000060705723e */ /* 0x000fe400000010ff */
[----:B------:R-:W-:Y:S02]  /*2560*/  F2FP.BF16.F32.PACK_AB R12, R13, R12 ;  /* 0x0000000c0d0c723e */ /* 0x000fe400000010ff */
[----:B------:R-:W-:-:S02]  /*2570*/  F2FP.BF16.F32.PACK_AB R6, R9, R8 ;  /* 0x000000080906723e */ /* 0x000fc400000010ff */
[----:B------:R-:W-:Y:S02]  /*2580*/  F2FP.BF16.F32.PACK_AB R7, R11, R10 ;  /* 0x0000000a0b07723e */ /* 0x000fe400000010ff */
[----:B------:R-:W-:Y:S02]  /*2590*/  F2FP.BF16.F32.PACK_AB R13, R15, R14 ;  /* 0x0000000e0f0d723e */ /* 0x000fe400000010ff */
[----:B------:R-:W-:Y:S01]  /*25a0*/  F2FP.BF16.F32.PACK_AB R14, R17, R16 ;  /* 0x00000010110e723e */ /* 0x000fe200000010ff */
[----:B--2---:R2:W-:Y:S01]  /*25b0*/  STS.128 [R0+UR8], R4 ;  /* 0x0000000400007988 */ /* 0x0045e20008000c08 */
[----:B------:R-:W-:-:S05]  /*25c0*/  F2FP.BF16.F32.PACK_AB R15, R19, R18 ;  /* 0x00000012130f723e */ /* 0x000fca00000010ff */
[----:B------:R2:W-:Y:S01]  /*25d0*/  STS.128 [R2+UR8], R12 ;  /* 0x0000000c02007988 */ /* 0x0005e20008000c08 */
[----:B------:R3:W-:Y:S06]  /*25e0*/  MEMBAR.ALL.CTA ;  /* 0x0000000000007992 */ /* 0x0007ec0000008000 */
[----:B---3--:R-:W3:Y:S02]  /*25f0*/  FENCE.VIEW.ASYNC.S ;  /* 0x00000000000073c6 */ /* 0x008ee40000000000 */
[----:B---3--:R-:W-:Y:S06]  /*2600*/  BAR.SYNC.DEFER_BLOCKING 0x0 ;  /* 0x0000000000007b1d */ /* 0x008fec0000010000 */
[----:B------:R2:W-:Y:S01]  /*2610*/  @UP1 UTMASTG.2D [UR8], [UR20] ;  /* 0x00000008140013b5 */ /* 0x0005e20008008000 */
[----:B------:R0:W-:Y:S01]  /*2620*/  UTMACMDFLUSH ;  /* 0x00000000000079b7 */ /* 0x0001e20000000000 */
[----:B------:R-:W-:-:S04]  /*2630*/  DEPBAR.LE SB0, 0x0 ;  /* 0x000080000000791a */ /* 0x000fc80000000000 */
[----:B------:R-:W-:Y:S08]  /*2640*/  BAR.SYNC.DEFER_BLOCKING 0x0 ;  /* 0x0000000000007b1d */ /* 0x000ff00000010000 */
[----:B------:R-:W-:Y:S06]  /*2650*/  BAR.SYNC.DEFER_BLOCKING 0x0 ;  /* 0x0000000000007b1d */ /* 0x000fec0000010000 */
[----:B--2---:R-:W-:Y:S05]  /*2660*/  @P2 BRA `(.L_x_71) ;  /* 0x0000000000a02947 */ /* 0x004fea0003800000 */
[----:B------:R-:W2:Y:S01]  /*2670*/  S2UR UR5, SR_CgaCtaId ;  /* 0x00000000000579c3 */ /* 0x000ea20000008800 */
[----:B------:R-:W-:Y:S01]  /*2680*/  NOP ;  /* 0x0000000000007918 */ /* 0x000fe20000000000 */
[----:B------:R-:W-:Y:S01]  /*2690*/  UMOV UR4, 0x50 ;  /* 0x0000005000047882 */ /* 0x000fe20000000000 */
[----:B------:R-:W-:Y:S02]  /*26a0*/  IMAD.U32 R0, RZ, RZ, UR23 ;  /* 0x00000017ff007e24 */ /* 0x000fe4000f8e00ff */
[----:B------:R-:W-:Y:S02]  /*26b0*/  IMAD.MOV.U32 R3, RZ, RZ, 0x3 ;  /* 0x00000003ff037424 */ /* 0x000fe400078e00ff */
[----:B------:R-:W-:Y:S01]  /*26c0*/  IMAD.MOV.U32 R7, RZ, RZ, 0x1 ;  /* 0x00000001ff077424 */ /* 0x000fe200078e00ff */
[----:B------:R-:W-:-:S04]  /*26d0*/  LOP3.LUT R0, R0, 0xffff, RZ, 0xc0, !PT ;  /* 0x0000ffff00007812 */ /* 0x000fc800078ec0ff */
[----:B------:R-:W-:-:S05]  /*26e0*/  SHF.R.U32.HI R0, RZ, 0x5, R0 ;  /* 0x00000005ff007819 */ /* 0x000fca0000011600 */
[----:B------:R-:W-:Y:S01]  /*26f0*/  VIADD R2, R0, 0x10 ;  /* 0x0000001000027836 */ /* 0x000fe20000000000 */
[----:B------:R-:W-:Y:S01]  /*2700*/  SHF.L.U32 R0, R3, R0, RZ ;  /* 0x0000000003007219 */ /* 0x000fe200000006ff */
[----:B--2---:R-:W-:-:S03]  /*2710*/  ULEA UR6, UR5, UR4, 0x18 ;  /* 0x0000000405067291 */ /* 0x004fc6000f8ec0ff */
[----:B------:R-:W-:-:S04]  /*2720*/  SHF.L.U32 R3, R7, R2, RZ ;  /* 0x0000000207037219 */ /* 0x000fc800000006ff */
[----:B------:R-:W-:Y:S02]  /*2730*/  LOP3.LUT R0, R3, R0, RZ, 0xfc, !PT ;  /* 0x0000000003007212 */ /* 0x000fe400078efcff */
[----:B------:R-:W2:Y:S02]  /*2740*/  LDS R5, [UR6] ;  /* 0x00000006ff057984 */ /* 0x000ea40008000800 */
[C---:B------:R-:W-:Y:S02]  /*2750*/  LOP3.LUT R2, R0.reuse, 0xffff, RZ, 0xc0, !PT ;  /* 0x0000ffff00027812 */ /* 0x040fe400078ec0ff */
[----:B--2---:R-:W-:-:S04]  /*2760*/  LOP3.LUT R3, R0, 0xffff, R5, 0x80, !PT ;  /* 0x0000ffff00037812 */ /* 0x004fc800078e8005 */
[----:B------:R-:W-:-:S13]  /*2770*/  ISETP.NE.AND P0, PT, R3, R2, PT ;  /* 0x000000020300720c */ /* 0x000fda0003f05270 */
[----:B------:R-:W-:Y:S05]  /*2780*/  @P0 BRA `(.L_x_72) ;  /* 0x0000000000500947 */ /* 0x000fea0003800000 */
[----:B------:R-:W-:Y:S02]  /*2790*/  SHF.R.U32.HI R5, RZ, 0x10, R5 ;  /* 0x00000010ff057819 */ /* 0x000fe40000011605 */
[----:B------:R-:W-:-:S04]  /*27a0*/  SHF.R.U32.HI R2, RZ, 0x10, R0 ;  /* 0x00000010ff027819 */ /* 0x000fc80000011600 */
[----:B------:R-:W-:-:S04]  /*27b0*/  LOP3.LUT R5, R5, R2, RZ, 0xc0, !PT ;  /* 0x0000000205057212 */ /* 0x000fc800078ec0ff */
[----:B------:R-:W-:-:S13]  /*27c0*/  ISETP.NE.AND P0, PT, R5, R2, PT ;  /* 0x000000020500720c */ /* 0x000fda0003f05270 */
[----:B------:R-:W-:Y:S05]  /*27d0*/  @P0 BRA `(.L_x_73) ;  /* 0x0000000000300947 */ /* 0x000fea0003800000 */
[----:B------:R-:W-:Y:S01]  /*27e0*/  R2UR UR4, R0 ;  /* 0x00000000000472ca */ /* 0x000fe200000e0000 */
[----:B------:R-:W-:Y:S01]  /*27f0*/  VOTEU.ANY UR5, UPT, PT ;  /* 0x0000000000057886 */ /* 0x000fe200038e0100 */
[----:B------:R-:W2:Y:S01]  /*2800*/  S2R R0, SR_LANEID ;  /* 0x0000000000007919 */ /* 0x000ea20000000000 */
[----:B------:R-:W-:-:S10]  /*2810*/  UFLO.U32 UR5, UR5 ;  /* 0x00000005000572bd */ /* 0x000fd400080e0000 */
[----:B------:R-:W-:-:S06]  /*2820*/  ULOP3.LUT UR4, URZ, UR4, URZ, 0x33, !UPT ;  /* 0x00000004ff047292 */ /* 0x000fcc000f8e33ff */
[----:B------:R-:W-:-:S04]  /*2830*/  IMAD.U32 R2, RZ, RZ, UR4 ;  /* 0x00000004ff027e24 */ /* 0x000fc8000f8e00ff */
[----:B------:R-:W3:Y:S02]  /*2840*/  REDUX UR7, R2 ;  /* 0x00000000020773c4 */ /* 0x000ee40000000000 */
[----:B------:R4:W-:Y:S01]  /*2850*/  UTCATOMSWS.AND URZ, UR4 ;  /* 0x0000000400ff79e3 */ /* 0x0009e20008000000 */
[----:B--2---:R-:W-:Y:S01]  /*2860*/  ISETP.EQ.U32.AND P0, PT, R0, UR5, PT ;  /* 0x0000000500007c0c */ /* 0x004fe2000bf02070 */
[----:B---3--:R-:W-:-:S12]  /*2870*/  IMAD.U32 R0, RZ, RZ, UR7 ;  /* 0x00000007ff007e24 */ /* 0x008fd8000f8e00ff */
[----:B------:R4:W-:Y:S01]  /*2880*/  @P0 ATOMS.AND RZ, [UR6], R0 ;  /* 0x00000000ffff098c */ /* 0x0009e2000a800006 */
[----:B------:R-:W-:Y:S05]  /*2890*/  BRA `(.L_x_71) ;  /* 0x0000000000147947 */ /* 0x000fea0003800000 */
.L_x_73:
[----:B------:R-:W-:-:S07]  /*28a0*/  MOV R2, 0x28c0 ;  /* 0x000028c000027802 */ /* 0x000fce0000000f00 */
[----:B-1----:R-:W-:Y:S05]  /*28b0*/  CALL.REL.NOINC `($__internal_0_$__cuda_sm10x_tcgen05_guardrail_trap_col_being_dealloced_not_returned_by_alloc) ;  /* 0x0000000000447944 */ /* 0x002fea0003c00000 */
[----:B------:R-:W-:Y:S05]  /*28c0*/  BRA `(.L_x_71) ;  /* 0x0000000000087947 */ /* 0x000fea0003800000 */
.L_x_72:
[----:B------:R-:W-:-:S07]  /*28d0*/  MOV R2, 0x28f0 ;  /* 0x000028f000027802 */ /* 0x000fce0000000f00 */
[----:B-1----:R-:W-:Y:S05]  /*28e0*/  CALL.REL.NOINC `($__internal_2_$__cuda_sm10x_tcgen05_guardrail_trap_unallocated_columns_being_dealloced) ;  /* 0x0000000000507944 */ /* 0x002fea0003c00000 */
.L_x_71:
[----:B------:R-:W-:Y:S01]  /*28f0*/  NOP ;  /* 0x0000000000007918 */ /* 0x000fe20000000000 */
[----:B----4-:R-:W-:Y:S05]  /*2900*/  EXIT ;  /* 0x000000000000794d */ /* 0x010fea0003800000 */
.L_x_58:
[----:B------:R-:W2:Y:S02]  /*2910*/  SYNCS.PHASECHK.TRANS64.TRYWAIT P0, [UR8+0x6000], RZ ;  /* 0x006000ffff0075a7 */ /* 0x000ea40008001108 */
[----:B--2---:R-:W-:Y:S05]  /*2920*/  @!P0 BRA `(.L_x_58) ;  /* 0xfffffffc00f88947 */ /* 0x004fea000383ffff */
[----:B------:R-:W-:Y:S05]  /*2930*/  BRA `(.L_x_74) ;  /* 0xfffffff000ac7947 */ /* 0x000fea000383ffff */
.L_x_60:
[----:B------:R-:W2:Y:S02]  /*2940*/  SYNCS.PHASECHK.TRANS64.TRYWAIT P1, [UR8+0x6020], RZ ;  /* 0x006020ffff0075a7 */ /* 0x000ea40008021108 */
[----:B--2---:R-:W-:Y:S05]  /*2950*/  @!P1 BRA `(.L_x_60) ;  /* 0xfffffffc00f89947 */ /* 0x004fea000383ffff */
[----:B------:R-:W-:Y:S05]  /*2960*/  BRA `(.L_x_75) ;  /* 0xfffffff400207947 */ /* 0x000fea000383ffff */
.L_x_61:
[----:B------:R-:W3:Y:S02]  /*2970*/  SYNCS.PHASECHK.TRANS64.TRYWAIT P0, [UR28+0x6000], R2 ;  /* 0x00600002ff0075a7 */ /* 0x000ee4000800111c */
[----:B---3--:R-:W-:Y:S05]  /*2980*/  @!P0 BRA `(.L_x_61) ;  /* 0xfffffffc00f88947 */ /* 0x008fea000383ffff */
[----:B------:R-:W-:Y:S05]  /*2990*/  BRA `(.L_x_76) ;  /* 0xfffffff4009c7947 */ /* 0x000fea000383ffff */
.L_x_63:
[----:B------:R-:W3:Y:S02]  /*29a0*/  SYNCS.PHASECHK.TRANS64.TRYWAIT P0, [UR28+0x6020], R2 ;  /* 0x00602002ff0075a7 */ /* 0x000ee4000800111c */
[----:B---3--:R-:W-:Y:S05]  /*29b0*/  @!P0 BRA `(.L_x_63) ;  /* 0xfffffffc00f88947 */ /* 0x008fea000383ffff */
[----:B------:R-:W-:Y:S05]  /*29c0*/  BRA `(.L_x_77) ;  /* 0xfffffff8000c7947 */ /* 0x000fea000383ffff */
        .weak           $__internal_0_$__cuda_sm10x_tcgen05_guardrail_trap_col_being_dealloced_not_returned_by_alloc
        .type           $__internal_0_$__cuda_sm10x_tcgen05_guardrail_trap_col_being_dealloced_not_returned_by_alloc,@function
        .size           $__internal_0_$__cuda_sm10x_tcgen05_guardrail_trap_col_being_dealloced_not_returned_by_alloc,($__internal_1_$__cuda_sm10x_tcgen05_guardrail_trap_phase_invalid_during_alloc - $__internal_0_$__cuda_sm10x_tcgen05_guardrail_trap_col_being_dealloced_not_returned_by_alloc)
$__internal_0_$__cuda_sm10x_tcgen05_guardrail_trap_col_being_dealloced_not_returned_by_alloc:
[----:B------:R-:W-:Y:S05]  /*29d0*/  BPT.TRAP 0x1 ;  /* 0x000000040000795c */ /* 0x000fea0000300000 */
[----:B------:R-:W-:-:S04]  /*29e0*/  IMAD.MOV.U32 R3, RZ, RZ, 0x0 ;  /* 0x00000000ff037424 */ /* 0x000fc800078e00ff */
[----:B------:R-:W-:Y:S05]  /*29f0*/  RET.REL.NODEC R2 `(gluon_tcgen05) ;  /* 0xffffffd402807950 */ /* 0x000fea0003c3ffff */
        .weak           $__internal_1_$__cuda_sm10x_tcgen05_guardrail_trap_phase_invalid_during_alloc
        .type           $__internal_1_$__cuda_sm10x_tcgen05_guardrail_trap_phase_invalid_during_alloc,@function
        .size           $__internal_1_$__cuda_sm10x_tcgen05_guardrail_trap_phase_invalid_during_alloc,($__internal_2_$__cuda_sm10x_tcgen05_guardrail_trap_unallocated_columns_being_dealloced - $__internal_1_$__cuda_sm10x_tcgen05_guardrail_trap_phase_invalid_during_alloc)
$__internal_1_$__cuda_sm10x_tcgen05_guardrail_trap_phase_invalid_during_alloc:
[----:B------:R-:W-:Y:S05]  /*2a00*/  BPT.TRAP 0x1 ;  /* 0x000000040000795c */ /* 0x000fea0000300000 */
[----:B------:R-:W-:-:S04]  /*2a10*/  IMAD.MOV.U32 R3, RZ, RZ, 0x0 ;  /* 0x00000000ff037424 */ /* 0x000fc800078e00ff */
[----:B------:R-:W-:Y:S05]  /*2a20*/  RET.REL.NODEC R2 `(gluon_tcgen05) ;  /* 0xffffffd402747950 */ /* 0x000fea0003c3ffff */
        .weak           $__internal_2_$__cuda_sm10x_tcgen05_guardrail_trap_unallocated_columns_being_dealloced
        .type           $__internal_2_$__cuda_sm10x_tcgen05_guardrail_trap_unallocated_columns_being_dealloced,@function
        .size           $__internal_2_$__cuda_sm10x_tcgen05_guardrail_trap_unallocated_columns_being_dealloced,(.L_x_81 - $__internal_2_$__cuda_sm10x_tcgen05_guardrail_trap_unallocated_columns_being_dealloced)
$__internal_2_$__cuda_sm10x_tcgen05_guardrail_trap_unallocated_columns_being_dealloced:
[----:B------:R-:W-:Y:S05]  /*2a30*/  BPT.TRAP 0x1 ;  /* 0x000000040000795c */ /* 0x000fea0000300000 */
[----:B------:R-:W-:-:S04]  /*2a40*/  IMAD.MOV.U32 R3, RZ, RZ, 0x0 ;  /* 0x00000000ff037424 */ /* 0x000fc800078e00ff */
[----:B------:R-:W-:Y:S05]  /*2a50*/  RET.REL.NODEC R2 `(gluon_tcgen05) ;  /* 0xffffffd402687950 */ /* 0x000fea0003c3ffff */
.L_x_78:
[----:B------:R-:W-:-:S00]  /*2a60*/  BRA `(.L_x_78) ;  /* 0xfffffffc00fc7947 */ /* 0x000fc0000383ffff */
[----:B------:R-:W-:-:S00]  /*2a70*/  NOP ;  /* 0x0000000000007918 */ /* 0x000fc00000000000 */
        /* <DEDUP_REMOVED lines=8> */
.L_x_81:


//--------------------- .nv.shared.gluon_tcgen05  --------------------------
	.section	.nv.shared.gluon_tcgen05,"aw",@nobits
	.sectionflags	@""
	.align	16
	.zero		1024


//--------------------- .nv.shared.reserved.0     --------------------------
	.section	.nv.shared.reserved.0,"aw",@nobits
	.align	8
	.weak		__nv_reservedSMEM_offset_0_alias
	.size		__nv_reservedSMEM_offset_0_alias, 0, 64
	.other		__nv_reservedSMEM_offset_0_alias,@"STO_CUDA_RESERVED_SHARED STV_DEFAULT"
__nv_reservedSMEM_offset_0_alias:
	.zero		0
.nv.shared.reserved.0:
	.zero		64
	.weak		__nv_reservedSMEM_allocation_phase
	.type		__nv_reservedSMEM_allocation_phase,@object
	.size		__nv_reservedSMEM_allocation_phase,(.L_0 - __nv_reservedSMEM_allocation_phase)
__nv_reservedSMEM_allocation_phase:
	.zero		1
.L_0:
	.zero		7
	.weak		__nv_reservedSMEM_devtool_atexit_pc
	.type		__nv_reservedSMEM_devtool_atexit_pc,@object
	.size		__nv_reservedSMEM_devtool_atexit_pc,(__nv_reservedSMEM_allocation_mask - __nv_reservedSMEM_devtool_atexit_pc)
__nv_reservedSMEM_devtool_atexit_pc:
	.zero		8
	.weak		__nv_reservedSMEM_allocation_mask
	.type		__nv_reservedSMEM_allocation_mask,@object
	.size		__nv_reservedSMEM_allocation_mask,(.L_2 - __nv_reservedSMEM_allocation_mask)
__nv_reservedSMEM_allocation_mask:
	.zero		4
.L_2:


//--------------------- .nv.constant0.gluon_tcgen05 --------------------------
	.section	.nv.constant0.gluon_tcgen05,"a",@progbits
	.sectionflags	@""
	.align	4
.nv.constant0.gluon_tcgen05:
	.zero		976


//--------------------- SYMBOLS --------------------------

	.type		.nv.reservedSmem.offset0,@object
	.size		.nv.reservedSmem.offset0,0x4
	.type		.nv.reservedSmem.cap,@object
	.size		.nv.reservedSmem.cap,0x4
